	.target	sm_90a

	.elftype	@"ET_EXEC"


//--------------------- .note.nv.tkinfo           --------------------------
	.section	.note.nv.tkinfo,"",@"SHT_NOTE"
	.sectionflags	@"SHF_NOTE_NV_TKINFO"
	.tkinfo
        /*0018*/ 	.word	0x00000002
        /*0030*/ 	.string	""
        /*0030*/ 	.string	"ptxas"
        /*0030*/ 	.string	"Cuda compilation tools, release 13.0, V13.0.88"
        /*0030*/ 	.string	"Build cuda_13.0.r13.0/compiler.36424714_0"
        /*0030*/ 	.string	"-arch sm_90a -m 64 "



//--------------------- .note.nv.cuinfo           --------------------------
	.section	.note.nv.cuinfo,"",@"SHT_NOTE"
	.sectionflags	@"SHF_NOTE_NV_CUINFO"
        /*0018*/ 	.short	0x0002
        /*001a*/ 	.short	0x005a
        /*001c*/ 	.short	0x0082
	.zero		2


//--------------------- .nv.info                  --------------------------
	.section	.nv.info,"",@"SHT_CUDA_INFO"
	.align	4


	//----- nvinfo : EIATTR_REGCOUNT
	.align		4
        /*0000*/ 	.byte	0x04, 0x2f
        /*0002*/ 	.short	(.L_15 - .L_14)
	.align		4
.L_14:
        /*0004*/ 	.word	index@(_ZN7cutlass13device_kernelINS_4gemm6kernel13GemmUniversalIN4cute5tupleIJiiiiEEENS1_10collective13CollectiveMmaINS1_34MainloopSm90TmaGmmaWarpSpecializedILi11ENS5_IJNS4_1CILi2EEENSA_ILi1EEESC_EEENS1_35KernelTmaWarpSpecializedCooperativeEEENS5_IJNSA_ILi512EEENSA_ILi128EEENSA_ILi16EEEEEENS_6half_tENS5_IJlSC_lEEESK_SL_NS4_8TiledMMAINS4_8MMA_AtomIJNS4_4SM904GMMA26MMA_64x128x16_F32F16F16_SSILNSP_5MajorE0ELSR_0ELNSP_7ScaleInE1ELSS_1EEEEEENS4_6LayoutISD_NS5_IJSC_NSA_ILi0EEESW_EEEEENS5_IJNS4_10UnderscoreESZ_SZ_EEEEENS4_13SM90_TMA_LOADENS4_14ComposedLayoutINS4_7SwizzleILi1ELi4ELi3EEENS4_18smem_ptr_flag_bitsILi16EEENSV_INS5_IJNSA_ILi8EEESI_EEENS5_IJSI_SC_EEEEEEEvNS4_8identityENS4_23SM90_TMA_LOAD_MULTICASTES1C_vS1D_EENS_8epilogue10collective6detail29Sm90TmaWarpSpecializedAdapterINS1H_15DefaultEpilogueISK_SL_SL_NS1G_6thread17LinearCombinationISK_Li1EffLNS1L_9ScaleType4KindE0ELNS_15FloatRoundStyleE2ESK_EENS1_15EpilogueDefaultEEEEEvvEEEEvNT_6ParamsE)
        /*0008*/ 	.word	0x000000a8


	//----- nvinfo : EIATTR_FRAME_SIZE
	.align		4
.L_15:
        /*000c*/ 	.byte	0x04, 0x11
        /*000e*/ 	.short	(.L_17 - .L_16)
	.align		4
.L_16:
        /*0010*/ 	.word	index@(_ZN7cutlass13device_kernelINS_4gemm6kernel13GemmUniversalIN4cute5tupleIJiiiiEEENS1_10collective13CollectiveMmaINS1_34MainloopSm90TmaGmmaWarpSpecializedILi11ENS5_IJNS4_1CILi2EEENSA_ILi1EEESC_EEENS1_35KernelTmaWarpSpecializedCooperativeEEENS5_IJNSA_ILi512EEENSA_ILi128EEENSA_ILi16EEEEEENS_6half_tENS5_IJlSC_lEEESK_SL_NS4_8TiledMMAINS4_8MMA_AtomIJNS4_4SM904GMMA26MMA_64x128x16_F32F16F16_SSILNSP_5MajorE0ELSR_0ELNSP_7ScaleInE1ELSS_1EEEEEENS4_6LayoutISD_NS5_IJSC_NSA_ILi0EEESW_EEEEENS5_IJNS4_10UnderscoreESZ_SZ_EEEEENS4_13SM90_TMA_LOADENS4_14ComposedLayoutINS4_7SwizzleILi1ELi4ELi3EEENS4_18smem_ptr_flag_bitsILi16EEENSV_INS5_IJNSA_ILi8EEESI_EEENS5_IJSI_SC_EEEEEEEvNS4_8identityENS4_23SM90_TMA_LOAD_MULTICASTES1C_vS1D_EENS_8epilogue10collective6detail29Sm90TmaWarpSpecializedAdapterINS1H_15DefaultEpilogueISK_SL_SL_NS1G_6thread17LinearCombinationISK_Li1EffLNS1L_9ScaleType4KindE0ELNS_15FloatRoundStyleE2ESK_EENS1_15EpilogueDefaultEEEEEvvEEEEvNT_6ParamsE)
        /*0014*/ 	.word	0x00000210


	//----- nvinfo : EIATTR_MIN_STACK_SIZE
	.align		4
.L_17:
        /*0018*/ 	.byte	0x04, 0x12
        /*001a*/ 	.short	(.L_19 - .L_18)
	.align		4
.L_18:
        /*001c*/ 	.word	index@(_ZN7cutlass13device_kernelINS_4gemm6kernel13GemmUniversalIN4cute5tupleIJiiiiEEENS1_10collective13CollectiveMmaINS1_34MainloopSm90TmaGmmaWarpSpecializedILi11ENS5_IJNS4_1CILi2EEENSA_ILi1EEESC_EEENS1_35KernelTmaWarpSpecializedCooperativeEEENS5_IJNSA_ILi512EEENSA_ILi128EEENSA_ILi16EEEEEENS_6half_tENS5_IJlSC_lEEESK_SL_NS4_8TiledMMAINS4_8MMA_AtomIJNS4_4SM904GMMA26MMA_64x128x16_F32F16F16_SSILNSP_5MajorE0ELSR_0ELNSP_7ScaleInE1ELSS_1EEEEEENS4_6LayoutISD_NS5_IJSC_NSA_ILi0EEESW_EEEEENS5_IJNS4_10UnderscoreESZ_SZ_EEEEENS4_13SM90_TMA_LOADENS4_14ComposedLayoutINS4_7SwizzleILi1ELi4ELi3EEENS4_18smem_ptr_flag_bitsILi16EEENSV_INS5_IJNSA_ILi8EEESI_EEENS5_IJSI_SC_EEEEEEEvNS4_8identityENS4_23SM90_TMA_LOAD_MULTICASTES1C_vS1D_EENS_8epilogue10collective6detail29Sm90TmaWarpSpecializedAdapterINS1H_15DefaultEpilogueISK_SL_SL_NS1G_6thread17LinearCombinationISK_Li1EffLNS1L_9ScaleType4KindE0ELNS_15FloatRoundStyleE2ESK_EENS1_15EpilogueDefaultEEEEEvvEEEEvNT_6ParamsE)
        /*0020*/ 	.word	0x00000210
.L_19:


//--------------------- .nv.compat                --------------------------
	.section	.nv.compat,"",@"SHT_CUDA_COMPAT_INFO"
	.align	4
        /*0000*/ 	.byte	0x02, 0x09, 0x01, 0x00, 0x02, 0x02, 0x04, 0x00, 0x02, 0x05, 0x05, 0x00, 0x03, 0x07, 0x01, 0x01
        /*0010*/ 	.byte	0x02, 0x03, 0x01, 0x00, 0x02, 0x06, 0x01, 0x00, 0x04, 0x0b, 0x08, 0x00, 0x00, 0x00, 0x00, 0x00
        /*0020*/ 	.byte	0x00, 0x00, 0x00, 0x00


//--------------------- .nv.info._ZN7cutlass13device_kernelINS_4gemm6kernel13GemmUniversalIN4cute5tupleIJiiiiEEENS1_10collective13CollectiveMmaINS1_34MainloopSm90TmaGmmaWarpSpecializedILi11ENS5_IJNS4_1CILi2EEENSA_ILi1EEESC_EEENS1_35KernelTmaWarpSpecializedCooperativeEEENS5_IJNSA_ILi512EEENSA_ILi128EEENSA_ILi16EEEEEENS_6half_tENS5_IJlSC_lEEESK_SL_NS4_8TiledMMAINS4_8MMA_AtomIJNS4_4SM904GMMA26MMA_64x128x16_F32F16F16_SSILNSP_5MajorE0ELSR_0ELNSP_7ScaleInE1ELSS_1EEEEEENS4_6LayoutISD_NS5_IJSC_NSA_ILi0EEESW_EEEEENS5_IJNS4_10UnderscoreESZ_SZ_EEEEENS4_13SM90_TMA_LOADENS4_14ComposedLayoutINS4_7SwizzleILi1ELi4ELi3EEENS4_18smem_ptr_flag_bitsILi16EEENSV_INS5_IJNSA_ILi8EEESI_EEENS5_IJSI_SC_EEEEEEEvNS4_8identityENS4_23SM90_TMA_LOAD_MULTICASTES1C_vS1D_EENS_8epilogue10collective6detail29Sm90TmaWarpSpecializedAdapterINS1H_15DefaultEpilogueISK_SL_SL_NS1G_6thread17LinearCombinationISK_Li1EffLNS1L_9ScaleType4KindE0ELNS_15FloatRoundStyleE2ESK_EENS1_15EpilogueDefaultEEEEEvvEEEEvNT_6ParamsE --------------------------
	.section	.nv.info._ZN7cutlass13device_kernelINS_4gemm6kernel13GemmUniversalIN4cute5tupleIJiiiiEEENS1_10collective13CollectiveMmaINS1_34MainloopSm90TmaGmmaWarpSpecializedILi11ENS5_IJNS4_1CILi2EEENSA_ILi1EEESC_EEENS1_35KernelTmaWarpSpecializedCooperativeEEENS5_IJNSA_ILi512EEENSA_ILi128EEENSA_ILi16EEEEEENS_6half_tENS5_IJlSC_lEEESK_SL_NS4_8TiledMMAINS4_8MMA_AtomIJNS4_4SM904GMMA26MMA_64x128x16_F32F16F16_SSILNSP_5MajorE0ELSR_0ELNSP_7ScaleInE1ELSS_1EEEEEENS4_6LayoutISD_NS5_IJSC_NSA_ILi0EEESW_EEEEENS5_IJNS4_10UnderscoreESZ_SZ_EEEEENS4_13SM90_TMA_LOADENS4_14ComposedLayoutINS4_7SwizzleILi1ELi4ELi3EEENS4_18smem_ptr_flag_bitsILi16EEENSV_INS5_IJNSA_ILi8EEESI_EEENS5_IJSI_SC_EEEEEEEvNS4_8identityENS4_23SM90_TMA_LOAD_MULTICASTES1C_vS1D_EENS_8epilogue10collective6detail29Sm90TmaWarpSpecializedAdapterINS1H_15DefaultEpilogueISK_SL_SL_NS1G_6thread17LinearCombinationISK_Li1EffLNS1L_9ScaleType4KindE0ELNS_15FloatRoundStyleE2ESK_EENS1_15EpilogueDefaultEEEEEvvEEEEvNT_6ParamsE,"",@"SHT_CUDA_INFO"
	.sectionflags	@""
	.align	4


	//----- nvinfo : EIATTR_CUDA_API_VERSION
	.align		4
        /*0000*/ 	.byte	0x04, 0x37
        /*0002*/ 	.short	(.L_21 - .L_20)
.L_20:
        /*0004*/ 	.word	0x00000082


	//----- nvinfo : EIATTR_KPARAM_INFO
	.align		4
.L_21:
        /*0008*/ 	.byte	0x04, 0x17
        /*000a*/ 	.short	(.L_23 - .L_22)
.L_22:
        /*000c*/ 	.word	0x00000000
        /*0010*/ 	.short	0x0000
        /*0012*/ 	.short	0x0070
        /*0014*/ 	.byte	0x00, 0xf0, 0x01, 0x10


	//----- nvinfo : EIATTR_SPARSE_MMA_MASK
	.align		4
.L_23:
        /*0018*/ 	.byte	0x03, 0x50
        /*001a*/ 	.short	0x0000


	//----- nvinfo : EIATTR_MAXREG_COUNT
	.align		4
        /*001c*/ 	.byte	0x03, 0x1b
        /*001e*/ 	.short	0x00a8


	//----- nvinfo : EIATTR_NUM_BARRIERS
	.align		4
        /*0020*/ 	.byte	0x02, 0x4c
        /*0022*/ 	.byte	0x01
	.zero		1


	//----- nvinfo : EIATTR_EXTERNS
	.align		4
        /*0024*/ 	.byte	0x04, 0x0f
        /*0026*/ 	.short	(.L_25 - .L_24)


	//   ....[0]....
	.align		4
.L_24:
        /*0028*/ 	.word	index@(__assertfail)


	//----- nvinfo : EIATTR_ANNOTATIONS
	.align		4
.L_25:
        /*002c*/ 	.byte	0x04, 0x55
        /*002e*/ 	.short	(.L_27 - .L_26)


	//   ....[0]....
.L_26:
        /*0030*/ 	.word	0x00000001
        /*0034*/ 	.byte	0x50, 0x08, 0x00, 0x00, 0x01, 0x00, 0x00, 0x00, 0x10, 0x0b, 0x00, 0x00, 0x01, 0x00, 0x00, 0x00
        /* <DEDUP_REMOVED lines=157> */
        /*0a14*/ 	.byte	0x60, 0x48, 0x01, 0x00


	//----- nvinfo : EIATTR_MERCURY_ISA_VERSION
	.align		4
.L_27:
        /*0a18*/ 	.byte	0x03, 0x5f
        /*0a1a*/ 	.short	0x0101


	//----- nvinfo : EIATTR_INT_WARP_WIDE_INSTR_OFFSETS
	.align		4
        /*0a1c*/ 	.byte	0x04, 0x31
        /*0a1e*/ 	.short	(.L_29 - .L_28)


	//   ....[0]....
.L_28:
        /*0a20*/ 	.word	0x00000690


	//   ....[1]....
        /*0a24*/ 	.word	0x000006a0


	//   ....[2]....
        /*0a28*/ 	.word	0x00000820


	//----- nvinfo : EIATTR_COOP_GROUP_MASK_REGIDS
	.align		4
.L_29:
        /*0a2c*/ 	.byte	0x04, 0x29
        /*0a2e*/ 	.short	(.L_31 - .L_30)


	//   ....[0]....
.L_30:
        /*0a30*/ 	.word	0xffffffff


	//   ....[1]....
        /*0a34*/ 	.word	0xffffffff


	//   ....[2]....
        /*0a38*/ 	.word	0xffffffff


	//   ....[3]....
        /*0a3c*/ 	.word	0xffffffff


	//   ....[4]....
        /*0a40*/ 	.word	0xffffffff


	//   ....[5]....
        /*0a44*/ 	.word	0xffffffff


	//----- nvinfo : EIATTR_COOP_GROUP_INSTR_OFFSETS
	.align		4
.L_31:
        /*0a48*/ 	.byte	0x04, 0x28
        /*0a4a*/ 	.short	(.L_33 - .L_32)


	//   ....[0]....
.L_32:
        /*0a4c*/ 	.word	0x00000070


	//   ....[1]....
        /*0a50*/ 	.word	0x00000080


	//   ....[2]....
        /*0a54*/ 	.word	0x000001a0


	//   ....[3]....
        /*0a58*/ 	.word	0x000004e0


	//   ....[4]....
        /*0a5c*/ 	.word	0x00000960


	//   ....[5]....
        /*0a60*/ 	.word	0x00001530


	//----- nvinfo : EIATTR_REG_RECONFIG
	.align		4
.L_33:
        /*0a64*/ 	.byte	0x01, 0x54
	.zero		2


	//----- nvinfo : EIATTR_SYSCALL_OFFSETS
	.align		4
        /*0a68*/ 	.byte	0x04, 0x46
        /*0a6a*/ 	.short	(.L_35 - .L_34)


	//   ....[0]....
.L_34:
        /*0a6c*/ 	.word	0x000016e0


	//----- nvinfo : EIATTR_MBARRIER_INSTR_OFFSETS
	.align		4
.L_35:
        /*0a70*/ 	.byte	0x04, 0x39
        /*0a72*/ 	.short	(.L_37 - .L_36)


	//   ....[0]....
.L_36:
        /*0a74*/ 	.word	0x00000340
        /*0a78*/ 	.word	0x000000ff
        /*0a7c*/ 	.word	0x00000000
        /*0a80*/ 	.short	0x0100
        /*0a82*/ 	.byte	0x08
	.zero		1


	//   ....[1]....
        /*0a84*/ 	.word	0x00000350
        /*0a88*/ 	.word	0x000000ff
        /*0a8c*/ 	.word	0x00000058
        /*0a90*/ 	.short	0x0100
        /*0a92*/ 	.byte	0x08
	.zero		1


	//   ....[2]....
        /*0a94*/ 	.word	0x00000360
        /*0a98*/ 	.word	0x000000ff
        /*0a9c*/ 	.word	0x00000008
        /*0aa0*/ 	.short	0x0100
        /*0aa2*/ 	.byte	0x08
	.zero		1


	//   ....[3]....
        /*0aa4*/ 	.word	0x00000370
        /*0aa8*/ 	.word	0x000000ff
        /*0aac*/ 	.word	0x00000060
        /*0ab0*/ 	.short	0x0100
        /*0ab2*/ 	.byte	0x08
	.zero		1


	//   ....[4]....
        /*0ab4*/ 	.word	0x00000380
        /*0ab8*/ 	.word	0x000000ff
        /*0abc*/ 	.word	0x00000010
        /*0ac0*/ 	.short	0x0100
        /*0ac2*/ 	.byte	0x08
	.zero		1


	//   ....[5]....
        /*0ac4*/ 	.word	0x00000390
        /*0ac8*/ 	.word	0x000000ff
        /*0acc*/ 	.word	0x00000068
        /*0ad0*/ 	.short	0x0100
        /*0ad2*/ 	.byte	0x08
	.zero		1


	//   ....[6]....
        /*0ad4*/ 	.word	0x000003a0
        /*0ad8*/ 	.word	0x000000ff
        /*0adc*/ 	.word	0x00000018
        /*0ae0*/ 	.short	0x0100
        /*0ae2*/ 	.byte	0x08
	.zero		1


	//   ....[7]....
        /*0ae4*/ 	.word	0x000003b0
        /*0ae8*/ 	.word	0x000000ff
        /*0aec*/ 	.word	0x00000070
        /*0af0*/ 	.short	0x0100
        /*0af2*/ 	.byte	0x08
	.zero		1


	//   ....[8]....
        /*0af4*/ 	.word	0x000003c0
        /*0af8*/ 	.word	0x000000ff
        /*0afc*/ 	.word	0x00000020
        /*0b00*/ 	.short	0x0100
        /*0b02*/ 	.byte	0x08
	.zero		1


	//   ....[9]....
        /*0b04*/ 	.word	0x000003d0
        /*0b08*/ 	.word	0x000000ff
        /*0b0c*/ 	.word	0x00000078
        /*0b10*/ 	.short	0x0100
        /*0b12*/ 	.byte	0x08
	.zero		1


	//   ....[10]....
        /*0b14*/ 	.word	0x000003e0
        /*0b18*/ 	.word	0x000000ff
        /*0b1c*/ 	.word	0x00000028
        /*0b20*/ 	.short	0x0100
        /*0b22*/ 	.byte	0x08
	.zero		1


	//   ....[11]....
        /*0b24*/ 	.word	0x000003f0
        /*0b28*/ 	.word	0x000000ff
        /*0b2c*/ 	.word	0x00000080
        /*0b30*/ 	.short	0x0100
        /*0b32*/ 	.byte	0x08
	.zero		1


	//   ....[12]....
        /*0b34*/ 	.word	0x00000400
        /*0b38*/ 	.word	0x000000ff
        /*0b3c*/ 	.word	0x00000030
        /*0b40*/ 	.short	0x0100
        /*0b42*/ 	.byte	0x08
	.zero		1


	//   ....[13]....
        /*0b44*/ 	.word	0x00000410
        /*0b48*/ 	.word	0x000000ff
        /*0b4c*/ 	.word	0x00000088
        /*0b50*/ 	.short	0x0100
        /*0b52*/ 	.byte	0x08
	.zero		1


	//   ....[14]....
        /*0b54*/ 	.word	0x00000420
        /*0b58*/ 	.word	0x000000ff
        /*0b5c*/ 	.word	0x00000038
        /*0b60*/ 	.short	0x0100
        /*0b62*/ 	.byte	0x08
	.zero		1


	//   ....[15]....
        /*0b64*/ 	.word	0x00000430
        /*0b68*/ 	.word	0x000000ff
        /*0b6c*/ 	.word	0x00000090
        /*0b70*/ 	.short	0x0100
        /*0b72*/ 	.byte	0x08
	.zero		1


	//   ....[16]....
        /*0b74*/ 	.word	0x00000440
        /*0b78*/ 	.word	0x000000ff
        /*0b7c*/ 	.word	0x00000040
        /*0b80*/ 	.short	0x0100
        /*0b82*/ 	.byte	0x08
	.zero		1


	//   ....[17]....
        /*0b84*/ 	.word	0x00000450
        /*0b88*/ 	.word	0x000000ff
        /*0b8c*/ 	.word	0x00000098
        /*0b90*/ 	.short	0x0100
        /*0b92*/ 	.byte	0x08
	.zero		1


	//   ....[18]....
        /*0b94*/ 	.word	0x00000460
        /*0b98*/ 	.word	0x000000ff
        /*0b9c*/ 	.word	0x00000048
        /*0ba0*/ 	.short	0x0100
        /*0ba2*/ 	.byte	0x08
	.zero		1


	//   ....[19]....
        /*0ba4*/ 	.word	0x00000470
        /*0ba8*/ 	.word	0x000000ff
        /*0bac*/ 	.word	0x000000a0
        /*0bb0*/ 	.short	0x0100
        /*0bb2*/ 	.byte	0x08
	.zero		1


	//   ....[20]....
        /*0bb4*/ 	.word	0x00000480
        /*0bb8*/ 	.word	0x000000ff
        /*0bbc*/ 	.word	0x00000050
        /*0bc0*/ 	.short	0x0100
        /*0bc2*/ 	.byte	0x08
	.zero		1


	//   ....[21]....
        /*0bc4*/ 	.word	0x00000490
        /*0bc8*/ 	.word	0x000000ff
        /*0bcc*/ 	.word	0x000000a8
        /*0bd0*/ 	.short	0x0100
        /*0bd2*/ 	.byte	0x08
	.zero		1


	//   ....[22]....
        /*0bd4*/ 	.word	0x00000890
        /*0bd8*/ 	.word	0x000000ff
        /*0bdc*/ 	.word	0x000000c0
        /*0be0*/ 	.short	0x0100
        /*0be2*/ 	.byte	0x06
	.zero		1


	//   ....[23]....
        /*0be4*/ 	.word	0x000008c0
        /*0be8*/ 	.word	0x000000ff
        /*0bec*/ 	.word	0x000000c8
        /*0bf0*/ 	.short	0x0100
        /*0bf2*/ 	.byte	0x06
	.zero		1


	//   ....[24]....
        /*0bf4*/ 	.word	0x00001780
        /*0bf8*/ 	.word	0x00000003
        /*0bfc*/ 	.word	0x00000000
        /*0c00*/ 	.short	0x010a
        /*0c02*/ 	.byte	0x3f
	.zero		1


	//   ....[25]....
        /*0c04*/ 	.word	0x000017c0
        /*0c08*/ 	.word	0x00000003
        /*0c0c*/ 	.word	0x00000000
        /*0c10*/ 	.short	0x010a
        /*0c12*/ 	.byte	0x3f
	.zero		1


	//   ....[26]....
        /*0c14*/ 	.word	0x00001cd0
        /*0c18*/ 	.word	0x000000ff
        /*0c1c*/ 	.word	0x00000000
        /*0c20*/ 	.short	0x010a
        /*0c22*/ 	.byte	0x04
	.zero		1


	//   ....[27]....
        /*0c24*/ 	.word	0x00001d10
        /*0c28*/ 	.word	0x000000ff
        /*0c2c*/ 	.word	0x00000000
        /*0c30*/ 	.short	0x010a
        /*0c32*/ 	.byte	0x04
	.zero		1


	//   ....[28]....
        /*0c34*/ 	.word	0x00002720
        /*0c38*/ 	.word	0x00000005
        /*0c3c*/ 	.word	0x00000000
        /*0c40*/ 	.short	0x0101
        /*0c42*/ 	.byte	0x3f
	.zero		1


	//   ....[29]....
        /*0c44*/ 	.word	0x00002900
        /*0c48*/ 	.word	0x00000000
        /*0c4c*/ 	.word	0x00000000
        /*0c50*/ 	.short	0x0101
        /*0c52*/ 	.byte	0x3f
	.zero		1


	//   ....[30]....
        /*0c54*/ 	.word	0x000143d0
        /*0c58*/ 	.word	0x00000005
        /*0c5c*/ 	.word	0x00000058
        /*0c60*/ 	.short	0x010a
        /*0c62*/ 	.byte	0x3f
	.zero		1


	//   ....[31]....
        /*0c64*/ 	.word	0x00014760
        /*0c68*/ 	.word	0x00000002
        /*0c6c*/ 	.word	0x000000c8
        /*0c70*/ 	.short	0x0101
        /*0c72*/ 	.byte	0x3f
	.zero		1


	//   ....[32]....
        /*0c74*/ 	.word	0x00014f60
        /*0c78*/ 	.word	0x00000005
        /*0c7c*/ 	.word	0x00000000
        /*0c80*/ 	.short	0x010a
        /*0c82*/ 	.byte	0x3f
	.zero		1


	//   ....[33]....
        /*0c84*/ 	.word	0x00014ff0
        /*0c88*/ 	.word	0x00000007
        /*0c8c*/ 	.word	0x00000000
        /*0c90*/ 	.short	0x010a
        /*0c92*/ 	.byte	0x3f
	.zero		1


	//   ....[34]....
        /*0c94*/ 	.word	0x00015080
        /*0c98*/ 	.word	0x00000007
        /*0c9c*/ 	.word	0x00000000
        /*0ca0*/ 	.short	0x010a
        /*0ca2*/ 	.byte	0x3f
	.zero		1


	//   ....[35]....
        /*0ca4*/ 	.word	0x00015110
        /*0ca8*/ 	.word	0x00000007
        /*0cac*/ 	.word	0x00000000
        /*0cb0*/ 	.short	0x010a
        /*0cb2*/ 	.byte	0x3f
	.zero		1


	//   ....[36]....
        /*0cb4*/ 	.word	0x000151a0
        /*0cb8*/ 	.word	0x00000007
        /*0cbc*/ 	.word	0x00000000
        /*0cc0*/ 	.short	0x010a
        /*0cc2*/ 	.byte	0x3f
	.zero		1


	//   ....[37]....
        /*0cc4*/ 	.word	0x00015230
        /*0cc8*/ 	.word	0x00000007
        /*0ccc*/ 	.word	0x00000000
        /*0cd0*/ 	.short	0x010a
        /*0cd2*/ 	.byte	0x3f
	.zero		1


	//   ....[38]....
        /*0cd4*/ 	.word	0x000152c0
        /*0cd8*/ 	.word	0x00000007
        /*0cdc*/ 	.word	0x00000000
        /*0ce0*/ 	.short	0x010a
        /*0ce2*/ 	.byte	0x3f
	.zero		1


	//   ....[39]....
        /*0ce4*/ 	.word	0x00015350
        /*0ce8*/ 	.word	0x00000007
        /*0cec*/ 	.word	0x00000000
        /*0cf0*/ 	.short	0x010a
        /*0cf2*/ 	.byte	0x3f
	.zero		1


	//   ....[40]....
        /*0cf4*/ 	.word	0x000153e0
        /*0cf8*/ 	.word	0x00000007
        /*0cfc*/ 	.word	0x00000000
        /*0d00*/ 	.short	0x010a
        /*0d02*/ 	.byte	0x3f
	.zero		1


	//   ....[41]....
        /*0d04*/ 	.word	0x00015470
        /*0d08*/ 	.word	0x00000007
        /*0d0c*/ 	.word	0x00000000
        /*0d10*/ 	.short	0x010a
        /*0d12*/ 	.byte	0x3f
	.zero		1


	//   ....[42]....
        /*0d14*/ 	.word	0x00015500
        /*0d18*/ 	.word	0x00000003
        /*0d1c*/ 	.word	0x00000000
        /*0d20*/ 	.short	0x010a
        /*0d22*/ 	.byte	0x3f
	.zero		1


	//   ....[43]....
        /*0d24*/ 	.word	0x00015560
        /*0d28*/ 	.word	0x00000003
        /*0d2c*/ 	.word	0x00000000
        /*0d30*/ 	.short	0x010a
        /*0d32*/ 	.byte	0x3f
	.zero		1


	//   ....[44]....
        /*0d34*/ 	.word	0x000155c0
        /*0d38*/ 	.word	0x00000007
        /*0d3c*/ 	.word	0x00000000
        /*0d40*/ 	.short	0x010a
        /*0d42*/ 	.byte	0x3f
	.zero		1


	//   ....[45]....
        /*0d44*/ 	.word	0x00015690
        /*0d48*/ 	.word	0x00000005
        /*0d4c*/ 	.word	0x00000058
        /*0d50*/ 	.short	0x010a
        /*0d52*/ 	.byte	0x3f
	.zero		1


	//   ....[46]....
        /*0d54*/ 	.word	0x00015760
        /*0d58*/ 	.word	0x00000005
        /*0d5c*/ 	.word	0x00000000
        /*0d60*/ 	.short	0x010a
        /*0d62*/ 	.byte	0x3f
	.zero		1


	//   ....[47]....
        /*0d64*/ 	.word	0x000157b0
        /*0d68*/ 	.word	0x00000007
        /*0d6c*/ 	.word	0x00000000
        /*0d70*/ 	.short	0x010a
        /*0d72*/ 	.byte	0x3f
	.zero		1


	//   ....[48]....
        /*0d74*/ 	.word	0x00015800
        /*0d78*/ 	.word	0x00000007
        /*0d7c*/ 	.word	0x00000000
        /*0d80*/ 	.short	0x010a
        /*0d82*/ 	.byte	0x3f
	.zero		1


	//   ....[49]....
        /*0d84*/ 	.word	0x00015850
        /*0d88*/ 	.word	0x00000007
        /*0d8c*/ 	.word	0x00000000
        /*0d90*/ 	.short	0x010a
        /*0d92*/ 	.byte	0x3f
	.zero		1


	//   ....[50]....
        /*0d94*/ 	.word	0x000158a0
        /*0d98*/ 	.word	0x00000007
        /*0d9c*/ 	.word	0x00000000
        /*0da0*/ 	.short	0x010a
        /*0da2*/ 	.byte	0x3f
	.zero		1


	//   ....[51]....
        /*0da4*/ 	.word	0x000158f0
        /*0da8*/ 	.word	0x00000007
        /*0dac*/ 	.word	0x00000000
        /*0db0*/ 	.short	0x010a
        /*0db2*/ 	.byte	0x3f
	.zero		1


	//   ....[52]....
        /*0db4*/ 	.word	0x00015940
        /*0db8*/ 	.word	0x00000007
        /*0dbc*/ 	.word	0x00000000
        /*0dc0*/ 	.short	0x010a
        /*0dc2*/ 	.byte	0x3f
	.zero		1


	//   ....[53]....
        /*0dc4*/ 	.word	0x00015990
        /*0dc8*/ 	.word	0x00000007
        /*0dcc*/ 	.word	0x00000000
        /*0dd0*/ 	.short	0x010a
        /*0dd2*/ 	.byte	0x3f
	.zero		1


	//   ....[54]....
        /*0dd4*/ 	.word	0x000159e0
        /*0dd8*/ 	.word	0x00000007
        /*0ddc*/ 	.word	0x00000000
        /*0de0*/ 	.short	0x010a
        /*0de2*/ 	.byte	0x3f
	.zero		1


	//   ....[55]....
        /*0de4*/ 	.word	0x00015a30
        /*0de8*/ 	.word	0x00000007
        /*0dec*/ 	.word	0x00000000
        /*0df0*/ 	.short	0x010a
        /*0df2*/ 	.byte	0x3f
	.zero		1


	//----- nvinfo : EIATTR_NUM_MBARRIERS
	.align		4
.L_37:
        /*0df4*/ 	.byte	0x03, 0x38
        /*0df6*/ 	.short	0x0018


	//----- nvinfo : EIATTR_EXIT_INSTR_OFFSETS
	.align		4
        /*0df8*/ 	.byte	0x04, 0x1c
        /*0dfa*/ 	.short	(.L_39 - .L_38)


	//   ....[0]....
.L_38:
        /*0dfc*/ 	.word	0x00000bc0


	//   ....[1]....
        /*0e00*/ 	.word	0x00001450


	//   ....[2]....
        /*0e04*/ 	.word	0x00013a20


	//   ....[3]....
        /*0e08*/ 	.word	0x00014040


	//   ....[4]....
        /*0e0c*/ 	.word	0x00015550


	//----- nvinfo : EIATTR_MAX_THREADS
	.align		4
.L_39:
        /*0e10*/ 	.byte	0x04, 0x05
        /*0e12*/ 	.short	(.L_41 - .L_40)
.L_40:
        /*0e14*/ 	.word	0x00000180
        /*0e18*/ 	.word	0x00000001
        /*0e1c*/ 	.word	0x00000001


	//----- nvinfo : EIATTR_CRS_STACK_SIZE
	.align		4
.L_41:
        /*0e20*/ 	.byte	0x04, 0x1e
        /*0e22*/ 	.short	(.L_43 - .L_42)
.L_42:
        /*0e24*/ 	.word	0x00000000


	//----- nvinfo : EIATTR_CBANK_PARAM_SIZE
	.align		4
.L_43:
        /*0e28*/ 	.byte	0x03, 0x19
        /*0e2a*/ 	.short	0x0470


	//----- nvinfo : EIATTR_PARAM_CBANK
	.align		4
        /*0e2c*/ 	.byte	0x04, 0x0a
        /*0e2e*/ 	.short	(.L_45 - .L_44)
	.align		4
.L_44:
        /*0e30*/ 	.word	index@(.nv.constant0._ZN7cutlass13device_kernelINS_4gemm6kernel13GemmUniversalIN4cute5tupleIJiiiiEEENS1_10collective13CollectiveMmaINS1_34MainloopSm90TmaGmmaWarpSpecializedILi11ENS5_IJNS4_1CILi2EEENSA_ILi1EEESC_EEENS1_35KernelTmaWarpSpecializedCooperativeEEENS5_IJNSA_ILi512EEENSA_ILi128EEENSA_ILi16EEEEEENS_6half_tENS5_IJlSC_lEEESK_SL_NS4_8TiledMMAINS4_8MMA_AtomIJNS4_4SM904GMMA26MMA_64x128x16_F32F16F16_SSILNSP_5MajorE0ELSR_0ELNSP_7ScaleInE1ELSS_1EEEEEENS4_6LayoutISD_NS5_IJSC_NSA_ILi0EEESW_EEEEENS5_IJNS4_10UnderscoreESZ_SZ_EEEEENS4_13SM90_TMA_LOADENS4_14ComposedLayoutINS4_7SwizzleILi1ELi4ELi3EEENS4_18smem_ptr_flag_bitsILi16EEENSV_INS5_IJNSA_ILi8EEESI_EEENS5_IJSI_SC_EEEEEEEvNS4_8identityENS4_23SM90_TMA_LOAD_MULTICASTES1C_vS1D_EENS_8epilogue10collective6detail29Sm90TmaWarpSpecializedAdapterINS1H_15DefaultEpilogueISK_SL_SL_NS1G_6thread17LinearCombinationISK_Li1EffLNS1L_9ScaleType4KindE0ELNS_15FloatRoundStyleE2ESK_EENS1_15EpilogueDefaultEEEEEvvEEEEvNT_6ParamsE)
        /*0e34*/ 	.short	0x0210
        /*0e36*/ 	.short	0x0470


	//----- nvinfo : EIATTR_SW_WAR
	.align		4
.L_45:
        /*0e38*/ 	.byte	0x04, 0x36
        /*0e3a*/ 	.short	(.L_47 - .L_46)
.L_46:
        /*0e3c*/ 	.word	0x00000008
.L_47:


//--------------------- .nv.callgraph             --------------------------
	.section	.nv.callgraph,"",@"SHT_CUDA_CALLGRAPH"
	.align	4
	.sectionentsize	8
	.align		4
        /*0000*/ 	.word	0x00000000
	.align		4
        /*0004*/ 	.word	0xffffffff
	.align		4
        /*0008*/ 	.word	index@(_ZN7cutlass13device_kernelINS_4gemm6kernel13GemmUniversalIN4cute5tupleIJiiiiEEENS1_10collective13CollectiveMmaINS1_34MainloopSm90TmaGmmaWarpSpecializedILi11ENS5_IJNS4_1CILi2EEENSA_ILi1EEESC_EEENS1_35KernelTmaWarpSpecializedCooperativeEEENS5_IJNSA_ILi512EEENSA_ILi128EEENSA_ILi16EEEEEENS_6half_tENS5_IJlSC_lEEESK_SL_NS4_8TiledMMAINS4_8MMA_AtomIJNS4_4SM904GMMA26MMA_64x128x16_F32F16F16_SSILNSP_5MajorE0ELSR_0ELNSP_7ScaleInE1ELSS_1EEEEEENS4_6LayoutISD_NS5_IJSC_NSA_ILi0EEESW_EEEEENS5_IJNS4_10UnderscoreESZ_SZ_EEEEENS4_13SM90_TMA_LOADENS4_14ComposedLayoutINS4_7SwizzleILi1ELi4ELi3EEENS4_18smem_ptr_flag_bitsILi16EEENSV_INS5_IJNSA_ILi8EEESI_EEENS5_IJSI_SC_EEEEEEEvNS4_8identityENS4_23SM90_TMA_LOAD_MULTICASTES1C_vS1D_EENS_8epilogue10collective6detail29Sm90TmaWarpSpecializedAdapterINS1H_15DefaultEpilogueISK_SL_SL_NS1G_6thread17LinearCombinationISK_Li1EffLNS1L_9ScaleType4KindE0ELNS_15FloatRoundStyleE2ESK_EENS1_15EpilogueDefaultEEEEEvvEEEEvNT_6ParamsE)
	.align		4
        /*000c*/ 	.word	index@(__assertfail)
	.align		4
        /*0010*/ 	.word	0x00000000
	.align		4
        /*0014*/ 	.word	0xfffffffe
	.align		4
        /*0018*/ 	.word	0x00000000
	.align		4
        /*001c*/ 	.word	0xfffffffd
	.align		4
        /*0020*/ 	.word	0x00000000
	.align		4
        /*0024*/ 	.word	0xfffffffc


//--------------------- .nv.constant4             --------------------------
	.section	.nv.constant4,"a",@progbits
	.align	8
	.align		8
.nv.constant4:
        /*0000*/ 	.dword	__assertfail
	.align		8
        /*0008*/ 	.dword	__unnamed_1
	.align		8
        /*0010*/ 	.dword	_ZN40_INTERNAL_7c8fcd2e_4_k_cu_1da90d80_154854cuda3std3__45__cpo5beginE
	.align		8
        /*0018*/ 	.dword	_ZN40_INTERNAL_7c8fcd2e_4_k_cu_1da90d80_154854cuda3std3__45__cpo3endE
	.align		8
        /*0020*/ 	.dword	_ZN40_INTERNAL_7c8fcd2e_4_k_cu_1da90d80_154854cuda3std3__45__cpo6cbeginE
	.align		8
        /*0028*/ 	.dword	_ZN40_INTERNAL_7c8fcd2e_4_k_cu_1da90d80_154854cuda3std3__45__cpo4cendE
	.align		8
        /*0030*/ 	.dword	_ZN40_INTERNAL_7c8fcd2e_4_k_cu_1da90d80_154854cuda3std3__442_GLOBAL__N__7c8fcd2e_4_k_cu_1da90d80_154856ignoreE
	.align		8
        /*0038*/ 	.dword	_ZN40_INTERNAL_7c8fcd2e_4_k_cu_1da90d80_154854cuda3std3__419piecewise_constructE
	.align		8
        /*0040*/ 	.dword	_ZN40_INTERNAL_7c8fcd2e_4_k_cu_1da90d80_154854cuda3std3__48in_placeE
	.align		8
        /*0048*/ 	.dword	_ZN40_INTERNAL_7c8fcd2e_4_k_cu_1da90d80_154854cuda3std6ranges3__45__cpo4swapE
	.align		8
        /*0050*/ 	.dword	_ZN40_INTERNAL_7c8fcd2e_4_k_cu_1da90d80_154854cuda3std6ranges3__45__cpo9iter_moveE
	.align		8
        /*0058*/ 	.dword	_ZN40_INTERNAL_7c8fcd2e_4_k_cu_1da90d80_154854cute7productE
	.align		8
        /*0060*/ 	.dword	_ZN40_INTERNAL_7c8fcd2e_4_k_cu_1da90d80_154854cute1_E
	.align		8
        /*0068*/ 	.dword	$str$22
	.align		8
        /*0070*/ 	.dword	$str$23


//--------------------- .text._ZN7cutlass13device_kernelINS_4gemm6kernel13GemmUniversalIN4cute5tupleIJiiiiEEENS1_10collective13CollectiveMmaINS1_34MainloopSm90TmaGmmaWarpSpecializedILi11ENS5_IJNS4_1CILi2EEENSA_ILi1EEESC_EEENS1_35KernelTmaWarpSpecializedCooperativeEEENS5_IJNSA_ILi512EEENSA_ILi128EEENSA_ILi16EEEEEENS_6half_tENS5_IJlSC_lEEESK_SL_NS4_8TiledMMAINS4_8MMA_AtomIJNS4_4SM904GMMA26MMA_64x128x16_F32F16F16_SSILNSP_5MajorE0ELSR_0ELNSP_7ScaleInE1ELSS_1EEEEEENS4_6LayoutISD_NS5_IJSC_NSA_ILi0EEESW_EEEEENS5_IJNS4_10UnderscoreESZ_SZ_EEEEENS4_13SM90_TMA_LOADENS4_14ComposedLayoutINS4_7SwizzleILi1ELi4ELi3EEENS4_18smem_ptr_flag_bitsILi16EEENSV_INS5_IJNSA_ILi8EEESI_EEENS5_IJSI_SC_EEEEEEEvNS4_8identityENS4_23SM90_TMA_LOAD_MULTICASTES1C_vS1D_EENS_8epilogue10collective6detail29Sm90TmaWarpSpecializedAdapterINS1H_15DefaultEpilogueISK_SL_SL_NS1G_6thread17LinearCombinationISK_Li1EffLNS1L_9ScaleType4KindE0ELNS_15FloatRoundStyleE2ESK_EENS1_15EpilogueDefaultEEEEEvvEEEEvNT_6ParamsE --------------------------
	.section	.text._ZN7cutlass13device_kernelINS_4gemm6kernel13GemmUniversalIN4cute5tupleIJiiiiEEENS1_10collective13CollectiveMmaINS1_34MainloopSm90TmaGmmaWarpSpecializedILi11ENS5_IJNS4_1CILi2EEENSA_ILi1EEESC_EEENS1_35KernelTmaWarpSpecializedCooperativeEEENS5_IJNSA_ILi512EEENSA_ILi128EEENSA_ILi16EEEEEENS_6half_tENS5_IJlSC_lEEESK_SL_NS4_8TiledMMAINS4_8MMA_AtomIJNS4_4SM904GMMA26MMA_64x128x16_F32F16F16_SSILNSP_5MajorE0ELSR_0ELNSP_7ScaleInE1ELSS_1EEEEEENS4_6LayoutISD_NS5_IJSC_NSA_ILi0EEESW_EEEEENS5_IJNS4_10UnderscoreESZ_SZ_EEEEENS4_13SM90_TMA_LOADENS4_14ComposedLayoutINS4_7SwizzleILi1ELi4ELi3EEENS4_18smem_ptr_flag_bitsILi16EEENSV_INS5_IJNSA_ILi8EEESI_EEENS5_IJSI_SC_EEEEEEEvNS4_8identityENS4_23SM90_TMA_LOAD_MULTICASTES1C_vS1D_EENS_8epilogue10collective6detail29Sm90TmaWarpSpecializedAdapterINS1H_15DefaultEpilogueISK_SL_SL_NS1G_6thread17LinearCombinationISK_Li1EffLNS1L_9ScaleType4KindE0ELNS_15FloatRoundStyleE2ESK_EENS1_15EpilogueDefaultEEEEEvvEEEEvNT_6ParamsE,"ax",@progbits
	.align	128
.text._ZN7cutlass13device_kernelINS_4gemm6kernel13GemmUniversalIN4cute5tupleIJiiiiEEENS1_10collective13CollectiveMmaINS1_34MainloopSm90TmaGmmaWarpSpecializedILi11ENS5_IJNS4_1CILi2EEENSA_ILi1EEESC_EEENS1_35KernelTmaWarpSpecializedCooperativeEEENS5_IJNSA_ILi512EEENSA_ILi128EEENSA_ILi16EEEEEENS_6half_tENS5_IJlSC_lEEESK_SL_NS4_8TiledMMAINS4_8MMA_AtomIJNS4_4SM904GMMA26MMA_64x128x16_F32F16F16_SSILNSP_5MajorE0ELSR_0ELNSP_7ScaleInE1ELSS_1EEEEEENS4_6LayoutISD_NS5_IJSC_NSA_ILi0EEESW_EEEEENS5_IJNS4_10UnderscoreESZ_SZ_EEEEENS4_13SM90_TMA_LOADENS4_14ComposedLayoutINS4_7SwizzleILi1ELi4ELi3EEENS4_18smem_ptr_flag_bitsILi16EEENSV_INS5_IJNSA_ILi8EEESI_EEENS5_IJSI_SC_EEEEEEEvNS4_8identityENS4_23SM90_TMA_LOAD_MULTICASTES1C_vS1D_EENS_8epilogue10collective6detail29Sm90TmaWarpSpecializedAdapterINS1H_15DefaultEpilogueISK_SL_SL_NS1G_6thread17LinearCombinationISK_Li1EffLNS1L_9ScaleType4KindE0ELNS_15FloatRoundStyleE2ESK_EENS1_15EpilogueDefaultEEEEEvvEEEEvNT_6ParamsE:
        .type           _ZN7cutlass13device_kernelINS_4gemm6kernel13GemmUniversalIN4cute5tupleIJiiiiEEENS1_10collective13CollectiveMmaINS1_34MainloopSm90TmaGmmaWarpSpecializedILi11ENS5_IJNS4_1CILi2EEENSA_ILi1EEESC_EEENS1_35KernelTmaWarpSpecializedCooperativeEEENS5_IJNSA_ILi512EEENSA_ILi128EEENSA_ILi16EEEEEENS_6half_tENS5_IJlSC_lEEESK_SL_NS4_8TiledMMAINS4_8MMA_AtomIJNS4_4SM904GMMA26MMA_64x128x16_F32F16F16_SSILNSP_5MajorE0ELSR_0ELNSP_7ScaleInE1ELSS_1EEEEEENS4_6LayoutISD_NS5_IJSC_NSA_ILi0EEESW_EEEEENS5_IJNS4_10UnderscoreESZ_SZ_EEEEENS4_13SM90_TMA_LOADENS4_14ComposedLayoutINS4_7SwizzleILi1ELi4ELi3EEENS4_18smem_ptr_flag_bitsILi16EEENSV_INS5_IJNSA_ILi8EEESI_EEENS5_IJSI_SC_EEEEEEEvNS4_8identityENS4_23SM90_TMA_LOAD_MULTICASTES1C_vS1D_EENS_8epilogue10collective6detail29Sm90TmaWarpSpecializedAdapterINS1H_15DefaultEpilogueISK_SL_SL_NS1G_6thread17LinearCombinationISK_Li1EffLNS1L_9ScaleType4KindE0ELNS_15FloatRoundStyleE2ESK_EENS1_15EpilogueDefaultEEEEEvvEEEEvNT_6ParamsE,@function
        .size           _ZN7cutlass13device_kernelINS_4gemm6kernel13GemmUniversalIN4cute5tupleIJiiiiEEENS1_10collective13CollectiveMmaINS1_34MainloopSm90TmaGmmaWarpSpecializedILi11ENS5_IJNS4_1CILi2EEENSA_ILi1EEESC_EEENS1_35KernelTmaWarpSpecializedCooperativeEEENS5_IJNSA_ILi512EEENSA_ILi128EEENSA_ILi16EEEEEENS_6half_tENS5_IJlSC_lEEESK_SL_NS4_8TiledMMAINS4_8MMA_AtomIJNS4_4SM904GMMA26MMA_64x128x16_F32F16F16_SSILNSP_5MajorE0ELSR_0ELNSP_7ScaleInE1ELSS_1EEEEEENS4_6LayoutISD_NS5_IJSC_NSA_ILi0EEESW_EEEEENS5_IJNS4_10UnderscoreESZ_SZ_EEEEENS4_13SM90_TMA_LOADENS4_14ComposedLayoutINS4_7SwizzleILi1ELi4ELi3EEENS4_18smem_ptr_flag_bitsILi16EEENSV_INS5_IJNSA_ILi8EEESI_EEENS5_IJSI_SC_EEEEEEEvNS4_8identityENS4_23SM90_TMA_LOAD_MULTICASTES1C_vS1D_EENS_8epilogue10collective6detail29Sm90TmaWarpSpecializedAdapterINS1H_15DefaultEpilogueISK_SL_SL_NS1G_6thread17LinearCombinationISK_Li1EffLNS1L_9ScaleType4KindE0ELNS_15FloatRoundStyleE2ESK_EENS1_15EpilogueDefaultEEEEEvvEEEEvNT_6ParamsE,(.L_x_590 - _ZN7cutlass13device_kernelINS_4gemm6kernel13GemmUniversalIN4cute5tupleIJiiiiEEENS1_10collective13CollectiveMmaINS1_34MainloopSm90TmaGmmaWarpSpecializedILi11ENS5_IJNS4_1CILi2EEENSA_ILi1EEESC_EEENS1_35KernelTmaWarpSpecializedCooperativeEEENS5_IJNSA_ILi512EEENSA_ILi128EEENSA_ILi16EEEEEENS_6half_tENS5_IJlSC_lEEESK_SL_NS4_8TiledMMAINS4_8MMA_AtomIJNS4_4SM904GMMA26MMA_64x128x16_F32F16F16_SSILNSP_5MajorE0ELSR_0ELNSP_7ScaleInE1ELSS_1EEEEEENS4_6LayoutISD_NS5_IJSC_NSA_ILi0EEESW_EEEEENS5_IJNS4_10UnderscoreESZ_SZ_EEEEENS4_13SM90_TMA_LOADENS4_14ComposedLayoutINS4_7SwizzleILi1ELi4ELi3EEENS4_18smem_ptr_flag_bitsILi16EEENSV_INS5_IJNSA_ILi8EEESI_EEENS5_IJSI_SC_EEEEEEEvNS4_8identityENS4_23SM90_TMA_LOAD_MULTICASTES1C_vS1D_EENS_8epilogue10collective6detail29Sm90TmaWarpSpecializedAdapterINS1H_15DefaultEpilogueISK_SL_SL_NS1G_6thread17LinearCombinationISK_Li1EffLNS1L_9ScaleType4KindE0ELNS_15FloatRoundStyleE2ESK_EENS1_15EpilogueDefaultEEEEEvvEEEEvNT_6ParamsE)
        .other          _ZN7cutlass13device_kernelINS_4gemm6kernel13GemmUniversalIN4cute5tupleIJiiiiEEENS1_10collective13CollectiveMmaINS1_34MainloopSm90TmaGmmaWarpSpecializedILi11ENS5_IJNS4_1CILi2EEENSA_ILi1EEESC_EEENS1_35KernelTmaWarpSpecializedCooperativeEEENS5_IJNSA_ILi512EEENSA_ILi128EEENSA_ILi16EEEEEENS_6half_tENS5_IJlSC_lEEESK_SL_NS4_8TiledMMAINS4_8MMA_AtomIJNS4_4SM904GMMA26MMA_64x128x16_F32F16F16_SSILNSP_5MajorE0ELSR_0ELNSP_7ScaleInE1ELSS_1EEEEEENS4_6LayoutISD_NS5_IJSC_NSA_ILi0EEESW_EEEEENS5_IJNS4_10UnderscoreESZ_SZ_EEEEENS4_13SM90_TMA_LOADENS4_14ComposedLayoutINS4_7SwizzleILi1ELi4ELi3EEENS4_18smem_ptr_flag_bitsILi16EEENSV_INS5_IJNSA_ILi8EEESI_EEENS5_IJSI_SC_EEEEEEEvNS4_8identityENS4_23SM90_TMA_LOAD_MULTICASTES1C_vS1D_EENS_8epilogue10collective6detail29Sm90TmaWarpSpecializedAdapterINS1H_15DefaultEpilogueISK_SL_SL_NS1G_6thread17LinearCombinationISK_Li1EffLNS1L_9ScaleType4KindE0ELNS_15FloatRoundStyleE2ESK_EENS1_15EpilogueDefaultEEEEEvvEEEEvNT_6ParamsE,@"STO_CUDA_ENTRY STV_DEFAULT"
_ZN7cutlass13device_kernelINS_4gemm6kernel13GemmUniversalIN4cute5tupleIJiiiiEEENS1_10collective13CollectiveMmaINS1_34MainloopSm90TmaGmmaWarpSpecializedILi11ENS5_IJNS4_1CILi2EEENSA_ILi1EEESC_EEENS1_35KernelTmaWarpSpecializedCooperativeEEENS5_IJNSA_ILi512EEENSA_ILi128EEENSA_ILi16EEEEEENS_6half_tENS5_IJlSC_lEEESK_SL_NS4_8TiledMMAINS4_8MMA_AtomIJNS4_4SM904GMMA26MMA_64x128x16_F32F16F16_SSILNSP_5MajorE0ELSR_0ELNSP_7ScaleInE1ELSS_1EEEEEENS4_6LayoutISD_NS5_IJSC_NSA_ILi0EEESW_EEEEENS5_IJNS4_10UnderscoreESZ_SZ_EEEEENS4_13SM90_TMA_LOADENS4_14ComposedLayoutINS4_7SwizzleILi1ELi4ELi3EEENS4_18smem_ptr_flag_bitsILi16EEENSV_INS5_IJNSA_ILi8EEESI_EEENS5_IJSI_SC_EEEEEEEvNS4_8identityENS4_23SM90_TMA_LOAD_MULTICASTES1C_vS1D_EENS_8epilogue10collective6detail29Sm90TmaWarpSpecializedAdapterINS1H_15DefaultEpilogueISK_SL_SL_NS1G_6thread17LinearCombinationISK_Li1EffLNS1L_9ScaleType4KindE0ELNS_15FloatRoundStyleE2ESK_EENS1_15EpilogueDefaultEEEEEvvEEEEvNT_6ParamsE:
[----:B------:R-:W0:Y:S02]  /*0000*/  LDC R1, c[0x0][0x28] ;  /* 0x00000a00ff017b82 */ /* 0x000e240000000800 */
[----:B0-----:R-:W-:Y:S01]  /*0010*/  VIADD R1, R1, 0xfffffdf0 ;  /* 0xfffffdf001017836 */ /* 0x001fe20000000000 */
[----:B------:R-:W0:Y:S01]  /*0020*/  S2R R4, SR_TID.X ;  /* 0x0000000000047919 */ /* 0x000e220000002100 */
[----:B------:R-:W-:Y:S01]  /*0030*/  ELECT P0, URZ, PT ;  /* 0x00000000003f782f */ /* 0x000fe20003800000 */
[----:B------:R-:W-:Y:S01]  /*0040*/  BSSY B0, `(.L_x_0) ;  /* 0x0000015000007945 */ /* 0x000fe20003800000 */
[--C-:B0-----:R-:W-:Y:S02]  /*0050*/  SHF.R.U32.HI R0, RZ, 0x5, R4.reuse ;  /* 0x00000005ff007819 */ /* 0x101fe40000011604 */
[----:B------:R-:W-:-:S03]  /*0060*/  SHF.R.U32.HI R2, RZ, 0x7, R4 ;  /* 0x00000007ff027819 */ /* 0x000fc60000011604 */
[----:B------:R-:W0:Y:S04]  /*0070*/  SHFL.IDX PT, R3, R0, RZ, 0x1f ;  /* 0x00001fff00037589 */ /* 0x000e2800000e0000 */
[----:B------:R-:W1:Y:S01]  /*0080*/  SHFL.IDX PT, R2, R2, RZ, 0x1f ;  /* 0x00001fff02027589 */ /* 0x000e6200000e0000 */
[----:B0-----:R-:W-:Y:S02]  /*0090*/  R2UR UR9, R3 ;  /* 0x00000000030972ca */ /* 0x001fe400000e0000 */
[----:B-1----:R-:W-:-:S11]  /*00a0*/  R2UR UR5, R2 ;  /* 0x00000000020572ca */ /* 0x002fd600000e0000 */
[----:B------:R-:W-:Y:S02]  /*00b0*/  USHF.R.S32.HI UR4, URZ, 0x1f, UR9 ;  /* 0x0000001f3f047899 */ /* 0x000fe40008011409 */
[----:B------:R-:W-:Y:S02]  /*00c0*/  ISETP.NE.OR P0, PT, RZ, UR9, !P0 ;  /* 0x00000009ff007c0c */ /* 0x000fe4000c705670 */
[----:B------:R-:W-:-:S04]  /*00d0*/  ULEA.HI UR4, UR4, UR9, URZ, 0x2 ;  /* 0x0000000904047291 */ /* 0x000fc8000f8f103f */
[----:B------:R-:W-:-:S04]  /*00e0*/  ULOP3.LUT UR4, UR4, 0xfffffffc, URZ, 0xc0, !UPT ;  /* 0xfffffffc04047892 */ /* 0x000fc8000f8ec03f */
[----:B------:R-:W-:-:S03]  /*00f0*/  UIADD3 UR9, UR9, -UR4, URZ ;  /* 0x8000000409097290 */ /* 0x000fc6000fffe03f */
[----:B------:R-:W-:Y:S09]  /*0100*/  @P0 BRA `(.L_x_1) ;  /* 0x0000000000200947 */ /* 0x000ff20003800000 */
[----:B------:R-:W-:Y:S02]  /*0110*/  ULDC.64 UR6, c[0x0][0x198] ;  /* 0x0000660000067ab9 */ /* 0x000fe40000000a00 */
[----:B------:R-:W-:Y:S02]  /*0120*/  UIADD3 UR10, UP0, UR6, 0xf0, URZ ;  /* 0x000000f0060a7890 */ /* 0x000fe4000ff1e03f */
[----:B------:R-:W-:Y:S02]  /*0130*/  UIADD3 UR6, UP1, UR6, 0x1f0, URZ ;  /* 0x000001f006067890 */ /* 0x000fe4000ff3e03f */
[----:B------:R-:W-:Y:S02]  /*0140*/  UIADD3.X UR11, URZ, UR7, URZ, UP0, !UPT ;  /* 0x000000073f0b7290 */ /* 0x000fe400087fe43f */
[----:B------:R-:W-:-:S07]  /*0150*/  UIADD3.X UR7, URZ, UR7, URZ, UP1, !UPT ;  /* 0x000000073f077290 */ /* 0x000fce0008ffe43f */
[----:B------:R0:W-:Y:S02]  /*0160*/  UTMACCTL.PF [UR10] ;  /* 0x000000000a0079b9 */ /* 0x0001e40008040000 */
[----:B------:R0:W-:Y:S02]  /*0170*/  UTMACCTL.PF [UR6] ;  /* 0x00000000060079b9 */ /* 0x0001e40008040000 */
[----:B0-----:R-:W-:Y:S01]  /*0180*/  NOP ;  /* 0x0000000000007918 */ /* 0x001fe20000000000 */
.L_x_1:
[----:B------:R-:W-:Y:S05]  /*0190*/  BSYNC B0 ;  /* 0x0000000000007941 */ /* 0x000fea0003800000 */
.L_x_0:
[----:B------:R-:W0:Y:S01]  /*01a0*/  SHFL.IDX PT, R2, R0, RZ, 0x1f ;  /* 0x00001fff00027589 */ /* 0x000e2200000e0000 */
[----:B------:R-:W-:Y:S01]  /*01b0*/  UISETP.NE.AND UP0, UPT, UR9, 0x3, UPT ;  /* 0x000000030900788c */ /* 0x000fe2000bf05270 */
[----:B------:R-:W-:Y:S01]  /*01c0*/  ISETP.NE.AND P1, PT, RZ, UR5, PT ;  /* 0x00000005ff007c0c */ /* 0x000fe2000bf25270 */
[----:B------:R-:W-:Y:S02]  /*01d0*/  UIADD3 UR16, UR5, -0x1, URZ ;  /* 0xffffffff05107890 */ /* 0x000fe4000fffe03f */
[----:B------:R-:W-:Y:S02]  /*01e0*/  UISETP.EQ.OR UP0, UPT, UR9, URZ, !UP0 ;  /* 0x0000003f0900728c */ /* 0x000fe4000c702670 */
[----:B------:R-:W-:Y:S02]  /*01f0*/  UISETP.GE.U32.AND UP1, UPT, UR16, 0x2, UPT ;  /* 0x000000021000788c */ /* 0x000fe4000bf26070 */
[----:B------:R-:W-:-:S04]  /*0200*/  UISETP.EQ.AND UP0, UPT, UR5, URZ, UP0 ;  /* 0x0000003f0500728c */ /* 0x000fc80008702270 */
[----:B------:R-:W-:-:S04]  /*0210*/  USEL UR40, URZ, 0x1, !UP0 ;  /* 0x000000013f287887 */ /* 0x000fc8000c000000 */
[----:B------:R-:W-:Y:S01]  /*0220*/  USEL UR40, UR40, 0x2, UP1 ;  /* 0x0000000228287887 */ /* 0x000fe20008800000 */
[----:B0-----:R-:W-:-:S13]  /*0230*/  ISETP.NE.AND P0, PT, R2, RZ, PT ;  /* 0x000000ff0200720c */ /* 0x001fda0003f05270 */
[----:B------:R-:W-:Y:S05]  /*0240*/  @P0 BRA `(.L_x_2) ;  /* 0x00000000009c0947 */ /* 0x000fea0003800000 */
[----:B------:R-:W-:Y:S01]  /*0250*/  ELECT P0, URZ, PT ;  /* 0x00000000003f782f */ /* 0x000fe20003800000 */
[----:B------:R-:W-:-:S12]  /*0260*/  BSSY B0, `(.L_x_2) ;  /* 0x0000025000007945 */ /* 0x000fd80003800000 */
[----:B------:R-:W-:Y:S05]  /*0270*/  @!P0 BRA `(.L_x_3) ;  /* 0x00000000008c8947 */ /* 0x000fea0003800000 */
[----:B------:R-:W0:Y:S01]  /*0280*/  S2UR UR8, SR_CgaCtaId ;  /* 0x00000000000879c3 */ /* 0x000e220000008800 */
[----:B------:R-:W-:Y:S01]  /*0290*/  UMOV UR4, 0x400 ;  /* 0x0000040000047882 */ /* 0x000fe20000000000 */
[----:B------:R-:W-:Y:S01]  /*02a0*/  UMOV UR5, 0x1 ;  /* 0x0000000100057882 */ /* 0x000fe20000000000 */
[----:B------:R-:W-:Y:S02]  /*02b0*/  UMOV UR6, 0x4 ;  /* 0x0000000400067882 */ /* 0x000fe40000000000 */
[----:B------:R-:W-:-:S04]  /*02c0*/  UIADD3 UR6, -UR6, 0x100000, URZ ;  /* 0x0010000006067890 */ /* 0x000fc8000fffe13f */
[----:B------:R-:W-:Y:S02]  /*02d0*/  USHF.L.U32 UR7, UR6, 0xb, URZ ;  /* 0x0000000b06077899 */ /* 0x000fe4000800063f */
[----:B------:R-:W-:Y:S02]  /*02e0*/  USHF.L.U32 UR6, UR6, 0x1, URZ ;  /* 0x0000000106067899 */ /* 0x000fe4000800063f */
[----:B0-----:R-:W-:Y:S02]  /*02f0*/  ULEA UR8, UR8, UR4, 0x18 ;  /* 0x0000000408087291 */ /* 0x001fe4000f8ec03f */
[----:B------:R-:W-:-:S04]  /*0300*/  UIADD3 UR4, -UR5, 0x100000, URZ ;  /* 0x0010000005047890 */ /* 0x000fc8000fffe13f */
[----:B------:R-:W-:Y:S02]  /*0310*/  USHF.L.U32 UR5, UR4, 0xb, URZ ;  /* 0x0000000b04057899 */ /* 0x000fe4000800063f */
[----:B------:R-:W-:Y:S01]  /*0320*/  USHF.L.U32 UR4, UR4, 0x1, URZ ;  /* 0x0000000104047899 */ /* 0x000fe2000800063f */
[----:B------:R-:W0:Y:S11]  /*0330*/  FENCE.VIEW.ASYNC.S ;  /* 0x00000000000073c6 */ /* 0x000e360000000000 */
[----:B0-----:R0:W1:Y:S01]  /*0340*/  SYNCS.EXCH.64 URZ, [UR8], UR4 ;  /* 0x00000004083f75b2 */ /* 0x0010620008000100 */
[----:B------:R0:W2:Y:S01]  /*0350*/  SYNCS.EXCH.64 URZ, [UR8+0x58], UR6 ;  /* 0x00005806083f75b2 */ /* 0x0000a20008000100 */
[----:B------:R0:W3:Y:S01]  /*0360*/  SYNCS.EXCH.64 URZ, [UR8+0x8], UR4 ;  /* 0x00000804083f75b2 */ /* 0x0000e20008000100 */
[----:B------:R0:W4:Y:S01]  /*0370*/  SYNCS.EXCH.64 URZ, [UR8+0x60], UR6 ;  /* 0x00006006083f75b2 */ /* 0x0001220008000100 */
[----:B------:R0:W0:Y:S01]  /*0380*/  SYNCS.EXCH.64 URZ, [UR8+0x10], UR4 ;  /* 0x00001004083f75b2 */ /* 0x0000220008000100 */
        /* <DEDUP_REMOVED lines=17> */
[----:B------:R-:W-:Y:S01]  /*04a0*/  NOP ;  /* 0x0000000000007918 */ /* 0x000fe20000000000 */
.L_x_3:
[----:B0-----:R-:W-:Y:S05]  /*04b0*/  BSYNC B0 ;  /* 0x0000000000007941 */ /* 0x001fea0003800000 */
.L_x_2:
[----:B------:R-:W0:Y:S01]  /*04c0*/  S2UR UR13, SR_CTAID.X ;  /* 0x00000000000d79c3 */ /* 0x000e220000002500 */
[----:B------:R-:W-:Y:S01]  /*04d0*/  SHF.R.S32.HI R3, RZ, 0x1f, R4 ;  /* 0x0000001fff037819 */ /* 0x000fe20000011404 */
[----:B------:R5:W1:Y:S01]  /*04e0*/  SHFL.IDX PT, R6, R0, RZ, 0x1f ;  /* 0x00001fff00067589 */ /* 0x000a6200000e0000 */
[----:B------:R-:W-:Y:S01]  /*04f0*/  ULDC UR4, c[0x0][0x150] ;  /* 0x0000540000047ab9 */ /* 0x000fe20000000800 */
[----:B------:R-:W-:Y:S02]  /*0500*/  ELECT P0, URZ, PT ;  /* 0x00000000003f782f */ /* 0x000fe40003800000 */
[----:B------:R-:W-:Y:S01]  /*0510*/  LEA.HI R3, R3, R4, RZ, 0x7 ;  /* 0x0000000403037211 */ /* 0x000fe200078f38ff */
[----:B------:R-:W-:Y:S01]  /*0520*/  ULDC UR5, c[0x0][0x154] ;  /* 0x0000550000057ab9 */ /* 0x000fe20000000800 */
[----:B------:R-:W-:Y:S01]  /*0530*/  SHF.R.S32.HI R7, RZ, 0x1f, R2 ;  /* 0x0000001fff077819 */ /* 0x000fe20000011402 */
[----:B------:R-:W2:Y:S01]  /*0540*/  S2UR UR10, SR_CTAID.Y ;  /* 0x00000000000a79c3 */ /* 0x000ea20000002600 */
[----:B------:R-:W-:Y:S01]  /*0550*/  LOP3.LUT R3, R3, 0xffffff80, RZ, 0xc0, !PT ;  /* 0xffffff8003037812 */ /* 0x000fe200078ec0ff */
[----:B------:R-:W-:Y:S01]  /*0560*/  ULDC UR8, c[0x0][0x144] ;  /* 0x0000510000087ab9 */ /* 0x000fe20000000800 */
[----:B------:R-:W-:Y:S01]  /*0570*/  LEA.HI R7, R7, R2, RZ, 0x2 ;  /* 0x0000000207077211 */ /* 0x000fe200078f10ff */
[----:B------:R-:W-:Y:S01]  /*0580*/  NOP ;  /* 0x0000000000007918 */ /* 0x000fe20000000000 */
[----:B------:R-:W-:Y:S01]  /*0590*/  NOP ;  /* 0x0000000000007918 */ /* 0x000fe20000000000 */
[----:B------:R-:W-:Y:S01]  /*05a0*/  IMAD.IADD R3, R4, 0x1, -R3 ;  /* 0x0000000104037824 */ /* 0x000fe200078e0a03 */
[----:B------:R-:W-:Y:S01]  /*05b0*/  LOP3.LUT R7, R7, 0x3ffffffc, RZ, 0xc0, !PT ;  /* 0x3ffffffc07077812 */ /* 0x000fe200078ec0ff */
[----:B------:R-:W-:Y:S01]  /*05c0*/  ULDC UR11, c[0x0][0x148] ;  /* 0x00005200000b7ab9 */ /* 0x000fe20000000800 */
[----:B------:R-:W-:-:S02]  /*05d0*/  IMAD.MOV.U32 R17, RZ, RZ, 0x1 ;  /* 0x00000001ff117424 */ /* 0x000fc400078e00ff */
[----:B------:R-:W-:Y:S01]  /*05e0*/  SHF.R.S32.HI R4, RZ, 0x1f, R3 ;  /* 0x0000001fff047819 */ /* 0x000fe20000011403 */
[----:B------:R-:W-:-:S03]  /*05f0*/  IMAD.IADD R2, R2, 0x1, -R7 ;  /* 0x0000000102027824 */ /* 0x000fc600078e0a07 */
[----:B------:R-:W-:Y:S02]  /*0600*/  LEA.HI R4, R4, R3, RZ, 0x3 ;  /* 0x0000000304047211 */ /* 0x000fe400078f18ff */
[----:B0-----:R-:W-:Y:S02]  /*0610*/  I2FP.F32.U32 R5, UR13 ;  /* 0x0000000d00057c45 */ /* 0x001fe40008201000 */
[--C-:B-----5:R-:W-:Y:S02]  /*0620*/  SHF.R.S32.HI R0, RZ, 0x3, R4.reuse ;  /* 0x00000003ff007819 */ /* 0x120fe40000011404 */
[----:B-1----:R-:W-:Y:S01]  /*0630*/  ISETP.NE.OR P0, PT, R6, RZ, !P0 ;  /* 0x000000ff0600720c */ /* 0x002fe20004705670 */
[----:B------:R-:W-:Y:S01]  /*0640*/  FMUL R8, R5, UR4 ;  /* 0x0000000405087c20 */ /* 0x000fe20008400000 */
[----:B------:R-:W-:-:S04]  /*0650*/  SHF.R.S32.HI R5, RZ, 0x1f, R4 ;  /* 0x0000001fff057819 */ /* 0x000fc80000011404 */
[----:B------:R-:W-:Y:S01]  /*0660*/  LEA.HI R5, R5, R0, RZ, 0x2 ;  /* 0x0000000005057211 */ /* 0x000fe200078f10ff */
[----:B------:R-:W0:Y:S03]  /*0670*/  F2I.U32.TRUNC.NTZ R8, R8 ;  /* 0x0000000800087305 */ /* 0x000e26000020f000 */
[----:B------:R-:W-:-:S03]  /*0680*/  LOP3.LUT R5, R5, 0xfffffffc, RZ, 0xc0, !PT ;  /* 0xfffffffc05057812 */ /* 0x000fc600078ec0ff */
[----:B------:R-:W-:Y:S01]  /*0690*/  VOTEU.ALL UP0, P0 ;  /* 0x00000000003f7886 */ /* 0x000fe20000000000 */
[----:B------:R-:W-:Y:S01]  /*06a0*/  VOTEU.ALL UP1, P0 ;  /* 0x00000000003f7886 */ /* 0x000fe20000020000 */
[----:B------:R-:W-:Y:S01]  /*06b0*/  IMAD.IADD R5, R0, 0x1, -R5 ;  /* 0x0000000100057824 */ /* 0x000fe200078e0a05 */
[----:B--2---:R-:W-:Y:S02]  /*06c0*/  I2FP.F32.U32 R0, UR10 ;  /* 0x0000000a00007c45 */ /* 0x004fe40008201000 */
[----:B------:R-:W1:Y:S01]  /*06d0*/  @!UP0 S2UR UR7, SR_CgaCtaId ;  /* 0x00000000000789c3 */ /* 0x000e620000008800 */
[----:B------:R-:W-:Y:S01]  /*06e0*/  IMAD R2, R2, 0x4, R5 ;  /* 0x0000000402027824 */ /* 0x000fe200078e0205 */
[----:B------:R-:W-:Y:S01]  /*06f0*/  @!UP0 UMOV UR6, 0x400 ;  /* 0x0000040000068882 */ /* 0x000fe20000000000 */
[----:B------:R-:W-:Y:S01]  /*0700*/  FMUL R4, R0, UR5 ;  /* 0x0000000500047c20 */ /* 0x000fe20008400000 */
[----:B0-----:R-:W-:Y:S02]  /*0710*/  R2UR UR4, R8 ;  /* 0x00000000080472ca */ /* 0x001fe400000e0000 */
[----:B------:R-:W-:-:S03]  /*0720*/  LEA.HI R0, R2, R2, RZ, 0x1 ;  /* 0x0000000202007211 */ /* 0x000fc600078f08ff */
[----:B------:R-:W0:Y:S01]  /*0730*/  F2I.U32.TRUNC.NTZ R4, R4 ;  /* 0x0000000400047305 */ /* 0x000e22000020f000 */
[----:B------:R-:W-:-:S05]  /*0740*/  LOP3.LUT R5, R0, 0xfffffffe, RZ, 0xc0, !PT ;  /* 0xfffffffe00057812 */ /* 0x000fca00078ec0ff */
[----:B------:R-:W-:Y:S02]  /*0750*/  IMAD.IADD R5, R2, 0x1, -R5 ;  /* 0x0000000102057824 */ /* 0x000fe400078e0a05 */
[----:B------:R-:W-:-:S04]  /*0760*/  UIADD3 UR4, -UR4, URZ, URZ ;  /* 0x0000003f04047290 */ /* 0x000fc8000fffe13f */
[----:B------:R-:W-:Y:S01]  /*0770*/  UIMAD UR8, UR8, UR4, UR13 ;  /* 0x00000004080872a4 */ /* 0x000fe2000f8e020d */
[----:B0-----:R-:W-:Y:S02]  /*0780*/  R2UR UR12, R4 ;  /* 0x00000000040c72ca */ /* 0x001fe400000e0000 */
[----:B------:R-:W-:Y:S01]  /*0790*/  UMOV UR4, 0x20 ;  /* 0x0000002000047882 */ /* 0x000fe20000000000 */
[----:B------:R-:W0:Y:S02]  /*07a0*/  LDC R4, c[0x0][0x140] ;  /* 0x00005000ff047b82 */ /* 0x000e240000000800 */
[----:B------:R-:W-:Y:S01]  /*07b0*/  ISETP.NE.AND P3, PT, R5, UR8, PT ;  /* 0x0000000805007c0c */ /* 0x000fe2000bf65270 */
[----:B------:R-:W-:Y:S01]  /*07c0*/  IMAD.SHL.U32 R5, R2, 0x4, RZ ;  /* 0x0000000402057824 */ /* 0x000fe200078e00ff */
[----:B------:R-:W-:-:S04]  /*07d0*/  @!UP0 UIADD3 UR4, -UR4, 0x100000, URZ ;  /* 0x0010000004048890 */ /* 0x000fc8000fffe13f */
[----:B------:R-:W-:Y:S02]  /*07e0*/  @!UP0 USHF.L.U32 UR5, UR4, 0xb, URZ ;  /* 0x0000000b04058899 */ /* 0x000fe4000800063f */
[----:B------:R-:W-:Y:S02]  /*07f0*/  @!UP0 USHF.L.U32 UR4, UR4, 0x1, URZ ;  /* 0x0000000104048899 */ /* 0x000fe4000800063f */
[----:B-1----:R-:W-:Y:S01]  /*0800*/  @!UP0 ULEA UR6, UR7, UR6, 0x18 ;  /* 0x0000000607068291 */ /* 0x002fe2000f8ec03f */
[----:B------:R-:W-:Y:S01]  /*0810*/  LOP3.LUT R9, R2, 0xc, R5, 0x78, !PT ;  /* 0x0000000c02097812 */ /* 0x000fe200078e7805 */
[----:B------:R-:W-:Y:S01]  /*0820*/  VOTEU.ALL UP0, P0 ;  /* 0x00000000003f7886 */ /* 0x000fe20000000000 */
[----:B------:R-:W-:Y:S01]  /*0830*/  LOP3.LUT P0, RZ, R3, 0x7, RZ, 0xc0, !PT ;  /* 0x0000000703ff7812 */ /* 0x000fe2000780c0ff */
[----:B------:R-:W-:Y:S02]  /*0840*/  UIADD3 UR12, -UR12, URZ, URZ ;  /* 0x0000003f0c0c7290 */ /* 0x000fe4000fffe13f */
[----:B------:R1:W-:Y:S01]  /*0850*/  STL [R1+0x100], R9 ;  /* 0x0001000901007387 */ /* 0x0003e20000100800 */
[----:B------:R-:W-:-:S02]  /*0860*/  ISETP.LT.U32.AND P0, PT, R9, 0x2, !P0 ;  /* 0x000000020900780c */ /* 0x000fc40004701070 */
[----:B------:R-:W-:Y:S01]  /*0870*/  @P3 LEA.HI R0, R9, R9, RZ, 0x1 ;  /* 0x0000000909003211 */ /* 0x000fe200078f08ff */
[----:B------:R-:W2:Y:S02]  /*0880*/  FENCE.VIEW.ASYNC.S ;  /* 0x00000000000073c6 */ /* 0x000ea40000000000 */
[----:B--2---:R-:W2:Y:S01]  /*0890*/  @!UP0 SYNCS.EXCH.64 URZ, [UR6+0xc0], UR4 ;  /* 0x0000c004063f85b2 */ /* 0x004ea20008000100 */
[----:B------:R-:W-:Y:S02]  /*08a0*/  @P3 SHF.R.S32.HI R0, RZ, 0x1, R0 ;  /* 0x00000001ff003819 */ /* 0x000fe40000011400 */
[----:B0-----:R-:W-:Y:S01]  /*08b0*/  ISETP.EQ.U32.AND P2, PT, R4, 0x1, PT ;  /* 0x000000010400780c */ /* 0x001fe20003f42070 */
[----:B------:R0:W1:Y:S01]  /*08c0*/  @!UP1 SYNCS.EXCH.64 URZ, [UR6+0xc8], UR4 ;  /* 0x0000c804063f95b2 */ /* 0x0000620008000100 */
[----:B------:R-:W-:Y:S01]  /*08d0*/  NOP ;  /* 0x0000000000007918 */ /* 0x000fe20000000000 */
[----:B0-----:R-:W-:-:S06]  /*08e0*/  UIMAD UR4, UR11, UR12, UR10 ;  /* 0x0000000c0b0472a4 */ /* 0x001fcc000f8e020a */
[----:B------:R-:W-:Y:S02]  /*08f0*/  @P3 ISETP.NE.AND P4, PT, R0, UR4, PT ;  /* 0x0000000400003c0c */ /* 0x000fe4000bf85270 */
[----:B------:R-:W-:Y:S02]  /*0900*/  SEL R0, RZ, 0x1, !P0 ;  /* 0x00000001ff007807 */ /* 0x000fe40004000000 */
[----:B------:R-:W-:-:S04]  /*0910*/  @P3 SEL R17, RZ, 0x1, P4 ;  /* 0x00000001ff113807 */ /* 0x000fc80002000000 */
[----:B------:R-:W-:Y:S01]  /*0920*/  LOP3.LUT R17, R17, R0, RZ, 0xc0, !PT ;  /* 0x0000000011117212 */ /* 0x000fe200078ec0ff */
[----:B--2---:R-:W-:Y:S06]  /*0930*/  @!P2 BRA `(.L_x_4) ;  /* 0x000000000008a947 */ /* 0x004fec0003800000 */
[----:B-1-34-:R-:W-:Y:S01]  /*0940*/  UCGABAR_ARV ;  /* 0x00000000000079c7 */ /* 0x01afe20008000000 */
[----:B------:R-:W-:Y:S05]  /*0950*/  BRA `(.L_x_5) ;  /* 0x0000000000047947 */ /* 0x000fea0003800000 */
.L_x_4:
[----:B-1-34-:R-:W-:Y:S01]  /*0960*/  NOP ;  /* 0x0000000000007918 */ /* 0x01afe20000000000 */
.L_x_5:
[----:B------:R-:W-:Y:S01]  /*0970*/  ULDC UR4, c[0x0][0x65c] ;  /* 0x0001970000047ab9 */ /* 0x000fe20000000800 */
[----:B------:R-:W-:Y:S01]  /*0980*/  UMOV UR5, URZ ;  /* 0x0000003f00057c82 */ /* 0x000fe20008000000 */
[----:B------:R-:W-:-:S03]  /*0990*/  UISETP.NE.AND UP0, UPT, UR4, 0x1, UPT ;  /* 0x000000010400788c */ /* 0x000fc6000bf05270 */
[----:B------:R-:W-:Y:S01]  /*09a0*/  UMOV UR4, UR13 ;  /* 0x0000000d00047c82 */ /* 0x000fe20008000000 */
[----:B------:R-:W-:Y:S02]  /*09b0*/  UP2UR UR46, UPR, URZ, 0x1 ;  /* 0x000000013f2e7883 */ /* 0x000fe40008000000 */
[----:B------:R-:W-:Y:S02]  /*09c0*/  PLOP3.LUT P0, PT, PT, PT, UP0, 0x80, 0x0 ;  /* 0x000000000000781c */ /* 0x000fe40003f0f008 */
[----:B------:R-:W-:Y:S02]  /*09d0*/  PLOP3.LUT P3, PT, PT, PT, UP0, 0x80, 0x0 ;  /* 0x000000000000781c */ /* 0x000fe40003f6f008 */
[----:B------:R-:W-:Y:S01]  /*09e0*/  PLOP3.LUT P5, PT, PT, PT, UP0, 0x80, 0x0 ;  /* 0x000000000000781c */ /* 0x000fe20003faf008 */
[----:B------:R-:W-:Y:S01]  /*09f0*/  @UP0 ULDC UR14, c[0x0][0x10] ;  /* 0x00000400000e0ab9 */ /* 0x000fe20000000800 */
[----:B------:R-:W-:Y:S01]  /*0a00*/  @UP0 UMOV UR6, UR10 ;  /* 0x0000000a00060c82 */ /* 0x000fe20008000000 */
[----:B------:R-:W-:Y:S01]  /*0a10*/  @UP0 UMOV UR7, URZ ;  /* 0x0000003f00070c82 */ /* 0x000fe20008000000 */
[----:B------:R-:W-:Y:S01]  /*0a20*/  PLOP3.LUT P4, PT, PT, PT, UP0, 0x80, 0x0 ;  /* 0x000000000000781c */ /* 0x000fe20003f8f008 */
[----:B------:R-:W-:-:S03]  /*0a30*/  @UP0 UIMAD.WIDE.U32 UR14, UR13, UR14, UR6 ;  /* 0x0000000e0d0e02a5 */ /* 0x000fc6000f8e0006 */
[----:B------:R-:W-:Y:S01]  /*0a40*/  @!UP0 ULDC UR7, c[0x0][0xc] ;  /* 0x0000030000078ab9 */ /* 0x000fe20000000800 */
[----:B------:R-:W-:Y:S01]  /*0a50*/  @UP0 UMOV UR6, URZ ;  /* 0x0000003f00060c82 */ /* 0x000fe20008000000 */
[----:B------:R-:W-:Y:S01]  /*0a60*/  @!UP0 UIMAD.WIDE.U32 UR4, UR10, UR7, UR4 ;  /* 0x000000070a0482a5 */ /* 0x000fe2000f8e0004 */
[----:B------:R-:W-:Y:S01]  /*0a70*/  IMAD.U32 R2, RZ, RZ, UR14 ;  /* 0x0000000eff027e24 */ /* 0x000fe2000f8e00ff */
[----:B------:R-:W-:Y:S02]  /*0a80*/  @UP0 UIADD3 UR6, UR15, UR6, URZ ;  /* 0x000000060f060290 */ /* 0x000fe4000fffe03f */
[----:B------:R-:W-:Y:S02]  /*0a90*/  IMAD.U32 R3, RZ, RZ, UR15 ;  /* 0x0000000fff037e24 */ /* 0x000fe4000f8e00ff */
[----:B------:R-:W-:Y:S02]  /*0aa0*/  @P0 IMAD.MOV.U32 R7, RZ, RZ, R2 ;  /* 0x000000ffff070224 */ /* 0x000fe400078e0002 */
[----:B------:R-:W-:-:S02]  /*0ab0*/  IMAD.U32 R5, RZ, RZ, UR5 ;  /* 0x00000005ff057e24 */ /* 0x000fc4000f8e00ff */
[----:B------:R-:W-:Y:S02]  /*0ac0*/  IMAD.U32 R2, RZ, RZ, UR4 ;  /* 0x00000004ff027e24 */ /* 0x000fe4000f8e00ff */
[----:B------:R-:W-:Y:S02]  /*0ad0*/  @P3 IMAD.U32 R6, RZ, RZ, UR6 ;  /* 0x00000006ff063e24 */ /* 0x000fe4000f8e00ff */
[----:B------:R-:W-:Y:S02]  /*0ae0*/  @!P5 IMAD.MOV.U32 R6, RZ, RZ, R5 ;  /* 0x000000ffff06d224 */ /* 0x000fe400078e0005 */
[----:B------:R-:W-:Y:S02]  /*0af0*/  @!P4 IMAD.MOV.U32 R7, RZ, RZ, R2 ;  /* 0x000000ffff07c224 */ /* 0x000fe400078e0002 */
[----:B------:R-:W-:Y:S01]  /*0b00*/  IMAD.U32 R3, RZ, RZ, UR5 ;  /* 0x00000005ff037e24 */ /* 0x000fe2000f8e00ff */
[----:B------:R0:W-:Y:S01]  /*0b10*/  STL [R1+0x104], R6 ;  /* 0x0001040601007387 */ /* 0x0001e20000100800 */
[----:B------:R-:W-:-:S03]  /*0b20*/  IMAD.U32 R4, RZ, RZ, UR4 ;  /* 0x00000004ff047e24 */ /* 0x000fc6000f8e00ff */
[----:B------:R0:W-:Y:S01]  /*0b30*/  STL [R1+0x108], R7 ;  /* 0x0001080701007387 */ /* 0x0001e20000100800 */
[----:B------:R-:W-:Y:S05]  /*0b40*/  @!P2 BRA `(.L_x_6) ;  /* 0x00000000000ca947 */ /* 0x000fea0003800000 */
[----:B------:R-:W-:Y:S01]  /*0b50*/  UCGABAR_WAIT ;  /* 0x0000000000007dc7 */ /* 0x000fe20008000000 */
[----:B------:R-:W-:Y:S01]  /*0b60*/  CCTL.IVALL ;  /* 0x00000000ff00798f */ /* 0x000fe20002000000 */
[----:B------:R-:W-:Y:S05]  /*0b70*/  BRA `(.L_x_7) ;  /* 0x0000000000047947 */ /* 0x000fea0003800000 */
.L_x_6:
[----:B------:R-:W-:Y:S06]  /*0b80*/  BAR.SYNC.DEFER_BLOCKING 0x0 ;  /* 0x0000000000007b1d */ /* 0x000fec0000010000 */
.L_x_7:
[----:B------:R-:W-:Y:S05]  /*0b90*/  @!P1 BRA `(.L_x_8) ;  /* 0x0000012c00a49947 */ /* 0x000fea0003800000 */
[----:B------:R-:W-:-:S06]  /*0ba0*/  UISETP.GT.U32.AND UP0, UPT, UR16, 0x1, UPT ;  /* 0x000000011000788c */ /* 0x000fcc000bf04070 */
[----:B------:R-:W-:-:S13]  /*0bb0*/  PLOP3.LUT P0, PT, PT, PT, UP0, 0x80, 0x0 ;  /* 0x000000000000781c */ /* 0x000fda0003f0f008 */
[----:B------:R-:W-:Y:S05]  /*0bc0*/  @P0 EXIT ;  /* 0x000000000000094d */ /* 0x000fea0003800000 */
[----:B------:R-:W-:Y:S01]  /*0bd0*/  ULDC.64 UR4, c[0x0][0x650] ;  /* 0x0001940000047ab9 */ /* 0x000fe20000000a00 */
[----:B------:R-:W-:Y:S01]  /*0be0*/  UMOV UR41, 0xffffffff ;  /* 0xffffffff00297882 */ /* 0x000fe20000000000 */
[----:B------:R-:W-:Y:S01]  /*0bf0*/  ISETP.GE.U32.AND P0, PT, R7, UR4, PT ;  /* 0x0000000407007c0c */ /* 0x000fe2000bf06070 */
[----:B------:R-:W-:Y:S01]  /*0c00*/  UMOV UR42, 0xffffffff ;  /* 0xffffffff002a7882 */ /* 0x000fe20000000000 */
[----:B------:R-:W-:Y:S01]  /*0c10*/  UMOV UR43, 0xffffffff ;  /* 0xffffffff002b7882 */ /* 0x000fe20000000000 */
[----:B------:R-:W-:Y:S02]  /*0c20*/  PRMT R0, RZ, 0x7610, R0 ;  /* 0x00007610ff007816 */ /* 0x000fe40000000000 */
[----:B------:R-:W-:-:S13]  /*0c30*/  ISETP.GE.U32.AND.EX P0, PT, R6, UR5, PT, P0 ;  /* 0x0000000506007c0c */ /* 0x000fda000bf06100 */
[----:B------:R-:W-:Y:S05]  /*0c40*/  @P0 BRA `(.L_x_9) ;  /* 0x0000000400480947 */ /* 0x000fea0003800000 */
[----:B------:R-:W-:Y:S01]  /*0c50*/  ULDC.64 UR16, c[0x0][0x628] ;  /* 0x00018a0000107ab9 */ /* 0x000fe20000000a00 */
[C---:B------:R-:W-:Y:S01]  /*0c60*/  R2UR UR19, R7.reuse ;  /* 0x00000000071372ca */ /* 0x040fe200000e0000 */
[----:B------:R-:W-:Y:S01]  /*0c70*/  ULDC UR18, c[0x0][0x630] ;  /* 0x00018c0000127ab9 */ /* 0x000fe20000000800 */
[----:B------:R-:W-:Y:S02]  /*0c80*/  ISETP.NE.U32.AND P0, PT, RZ, UR16, PT ;  /* 0x00000010ff007c0c */ /* 0x000fe4000bf05070 */
[----:B------:R-:W-:Y:S02]  /*0c90*/  R2UR UR4, R7 ;  /* 0x00000000070472ca */ /* 0x000fe400000e0000 */
[----:B------:R-:W-:Y:S02]  /*0ca0*/  ISETP.NE.AND.EX P0, PT, RZ, UR17, PT, P0 ;  /* 0x00000011ff007c0c */ /* 0x000fe4000bf05300 */
[----:B------:R-:W-:-:S11]  /*0cb0*/  R2UR UR5, R6 ;  /* 0x00000000060572ca */ /* 0x000fd600000e0000 */
[----:B------:R-:W-:Y:S05]  /*0cc0*/  @!P0 BRA `(.L_x_10) ;  /* 0x0000000000308947 */ /* 0x000fea0003800000 */
[----:B------:R-:W-:Y:S01]  /*0cd0*/  R2UR UR4, R7 ;  /* 0x00000000070472ca */ /* 0x000fe200000e0000 */
[----:B------:R-:W-:Y:S01]  /*0ce0*/  ULDC UR9, c[0x0][0x634] ;  /* 0x00018d0000097ab9 */ /* 0x000fe20000000800 */
[----:B------:R-:W-:-:S11]  /*0cf0*/  R2UR UR13, R6 ;  /* 0x00000000060d72ca */ /* 0x000fd600000e0000 */
[----:B------:R-:W-:-:S04]  /*0d00*/  UIADD3 UR9, UP0, UR4, UR9, URZ ;  /* 0x0000000904097290 */ /* 0x000fc8000ff1e03f */
[----:B------:R-:W-:-:S04]  /*0d10*/  UIADD3.X UR13, URZ, UR13, URZ, UP0, !UPT ;  /* 0x0000000d3f0d7290 */ /* 0x000fc800087fe43f */
[----:B------:R-:W-:-:S04]  /*0d20*/  UIMAD.WIDE.U32 UR4, UR13, UR16, URZ ;  /* 0x000000100d0472a5 */ /* 0x000fc8000f8e003f */
[----:B------:R-:W-:Y:S02]  /*0d30*/  UIMAD.WIDE.U32 UR6, UP0, UR9, UR17, UR4 ;  /* 0x00000011090672a5 */ /* 0x000fe4000f800004 */
[----:B------:R-:W-:Y:S02]  /*0d40*/  UIMAD.WIDE.U32 UR4, UR9, UR16, URZ ;  /* 0x00000010090472a5 */ /* 0x000fe4000f8e003f */
[----:B------:R-:W-:Y:S02]  /*0d50*/  UIADD3.X UR15, URZ, URZ, URZ, UP0, !UPT ;  /* 0x0000003f3f0f7290 */ /* 0x000fe400087fe43f */
[----:B------:R-:W-:Y:S01]  /*0d60*/  UIADD3 URZ, UP0, UR5, UR6, URZ ;  /* 0x00000006053f7290 */ /* 0x000fe2000ff1e03f */
[----:B------:R-:W-:-:S03]  /*0d70*/  UMOV UR14, UR7 ;  /* 0x00000007000e7c82 */ /* 0x000fc60008000000 */
[----:B------:R-:W-:-:S12]  /*0d80*/  UIMAD.WIDE.U32.X UR4, UR13, UR17, UR14, UP0 ;  /* 0x000000110d0472a5 */ /* 0x000fd800080e040e */
.L_x_10:
[----:B------:R-:W-:Y:S01]  /*0d90*/  USHF.R.U64 UR43, UR4, UR18, UR5 ;  /* 0x00000012042b7299 */ /* 0x000fe20008001205 */
[----:B------:R-:W-:Y:S01]  /*0da0*/  R2UR UR7, R6 ;  /* 0x00000000060772ca */ /* 0x000fe200000e0000 */
[----:B------:R-:W-:Y:S02]  /*0db0*/  USHF.R.U32.HI UR4, URZ, UR18, UR5 ;  /* 0x000000123f047299 */ /* 0x000fe40008011605 */
[----:B------:R-:W-:Y:S01]  /*0dc0*/  UIADD3 UR5, UP0, URZ, -UR43, URZ ;  /* 0x8000002b3f057290 */ /* 0x000fe2000ff1e03f */
[----:B------:R-:W-:Y:S01]  /*0dd0*/  ULDC.64 UR14, c[0x0][0x620] ;  /* 0x00018800000e7ab9 */ /* 0x000fe20000000a00 */
[----:B------:R-:W-:Y:S02]  /*0de0*/  UMOV UR6, UR19 ;  /* 0x0000001300067c82 */ /* 0x000fe40008000000 */
[----:B------:R-:W-:Y:S01]  /*0df0*/  UIADD3.X UR4, URZ, ~UR4, URZ, UP0, !UPT ;  /* 0x800000043f047290 */ /* 0x000fe200087fe43f */
[----:B------:R-:W-:Y:S01]  /*0e00*/  ULDC UR9, c[0x0][0x618] ;  /* 0x0001860000097ab9 */ /* 0x000fe20000000800 */
[----:B------:R-:W-:-:S02]  /*0e10*/  UIMAD UR12, UR11, UR12, UR10 ;  /* 0x0000000c0b0c72a4 */ /* 0x000fc4000f8e020a */
[----:B------:R-:W-:Y:S02]  /*0e20*/  UIMAD UR4, UR4, UR14, URZ ;  /* 0x0000000e040472a4 */ /* 0x000fe4000f8e023f */
[----:B------:R-:W-:Y:S02]  /*0e30*/  UIMAD.WIDE.U32 UR6, UR5, UR14, UR6 ;  /* 0x0000000e050672a5 */ /* 0x000fe4000f8e0006 */
[----:B------:R-:W-:Y:S01]  /*0e40*/  UIMAD UR4, UR5, UR15, UR4 ;  /* 0x0000000f050472a4 */ /* 0x000fe2000f8e0204 */
[----:B------:R-:W-:Y:S01]  /*0e50*/  ULDC UR10, c[0x0][0x608] ;  /* 0x00018200000a7ab9 */ /* 0x000fe20000000800 */
[----:B------:R-:W-:Y:S02]  /*0e60*/  ULDC UR18, c[0x0][0x658] ;  /* 0x0001960000127ab9 */ /* 0x000fe40000000800 */
[----:B------:R-:W-:Y:S01]  /*0e70*/  UIADD3 UR7, UR7, UR4, URZ ;  /* 0x0000000407077290 */ /* 0x000fe2000fffe03f */
[----:B------:R-:W-:Y:S02]  /*0e80*/  UMOV UR11, 0xffffffff ;  /* 0xffffffff000b7882 */ /* 0x000fe40000000000 */
[----:B------:R-:W-:Y:S01]  /*0e90*/  ULDC.64 UR4, c[0x0][0x640] ;  /* 0x0001900000047ab9 */ /* 0x000fe20000000a00 */
[----:B------:R-:W-:Y:S01]  /*0ea0*/  USHF.R.U64 UR16, UR6, UR9, UR7 ;  /* 0x0000000906107299 */ /* 0x000fe20008001207 */
[----:B------:R-:W-:Y:S01]  /*0eb0*/  ISETP.NE.U32.AND P0, PT, RZ, UR4, PT ;  /* 0x00000004ff007c0c */ /* 0x000fe2000bf05070 */
[----:B------:R-:W-:-:S02]  /*0ec0*/  USHF.R.U32.HI UR7, URZ, UR9, UR7 ;  /* 0x000000093f077299 */ /* 0x000fc40008011607 */
[----:B------:R-:W-:Y:S01]  /*0ed0*/  USHF.L.U32 UR6, UR11, UR18, URZ ;  /* 0x000000120b067299 */ /* 0x000fe2000800063f */
[----:B------:R-:W-:Y:S01]  /*0ee0*/  ISETP.NE.AND.EX P0, PT, RZ, UR5, PT, P0 ;  /* 0x00000005ff007c0c */ /* 0x000fe2000bf05300 */
[----:B------:R-:W-:Y:S02]  /*0ef0*/  USHF.R.U64 UR22, UR16, UR10, UR7 ;  /* 0x0000000a10167299 */ /* 0x000fe40008001207 */
[----:B------:R-:W-:Y:S02]  /*0f00*/  USHF.R.U32.HI UR7, URZ, UR10, UR7 ;  /* 0x0000000a3f077299 */ /* 0x000fe40008011607 */
[----:B------:R-:W-:Y:S02]  /*0f10*/  UISETP.NE.AND UP1, UPT, UR46, URZ, UPT ;  /* 0x0000003f2e00728c */ /* 0x000fe4000bf25270 */
[----:B------:R-:W-:Y:S01]  /*0f20*/  USHF.R.U64 UR23, UR22, UR18, UR7 ;  /* 0x0000001216177299 */ /* 0x000fe20008001207 */
[----:B------:R-:W-:Y:S01]  /*0f30*/  ULDC UR17, c[0x0][0x600] ;  /* 0x0001800000117ab9 */ /* 0x000fe20000000800 */
[----:B------:R-:W-:-:S02]  /*0f40*/  ULOP3.LUT UR13, URZ, UR6, URZ, 0x33, !UPT ;  /* 0x000000063f0d7292 */ /* 0x000fc4000f8e333f */
[----:B------:R-:W-:Y:S02]  /*0f50*/  UIADD3 UR15, UR17, -0x1, URZ ;  /* 0xffffffff110f7890 */ /* 0x000fe4000fffe03f */
[----:B------:R-:W-:Y:S02]  /*0f60*/  USEL UR12, UR8, UR12, !UP1 ;  /* 0x0000000c080c7287 */ /* 0x000fe4000c800000 */
[----:B------:R-:W-:Y:S01]  /*0f70*/  USHF.R.U32.HI UR7, URZ, UR18, UR7 ;  /* 0x000000123f077299 */ /* 0x000fe20008011607 */
[----:B------:R-:W-:Y:S01]  /*0f80*/  ULDC UR19, c[0x0][0x648] ;  /* 0x0001920000137ab9 */ /* 0x000fe20000000800 */
[----:B------:R-:W-:Y:S01]  /*0f90*/  ULDC UR20, c[0x0][0x638] ;  /* 0x00018e0000147ab9 */ /* 0x000fe20000000800 */
[----:B------:R-:W-:Y:S01]  /*0fa0*/  UMOV UR21, 0x1 ;  /* 0x0000000100157882 */ /* 0x000fe20000000000 */
[----:B------:R-:W-:Y:S01]  /*0fb0*/  UMOV UR6, UR23 ;  /* 0x0000001700067c82 */ /* 0x000fe20008000000 */
[----:B------:R-:W-:Y:S07]  /*0fc0*/  @!P0 BRA `(.L_x_11) ;  /* 0x0000000000308947 */ /* 0x000fee0003800000 */
[----:B------:R-:W-:Y:S02]  /*0fd0*/  ULDC UR10, c[0x0][0x64c] ;  /* 0x00019300000a7ab9 */ /* 0x000fe40000000800 */
        /* <DEDUP_REMOVED lines=8> */
[----:B------:R-:W-:-:S07]  /*1060*/  UIMAD.WIDE.U32.X UR4, UR14, UR5, UR10, UP0 ;  /* 0x000000050e0472a5 */ /* 0x000fce00080e040a */
[----:B------:R-:W-:Y:S01]  /*1070*/  UMOV UR6, UR4 ;  /* 0x0000000400067c82 */ /* 0x000fe20008000000 */
[----:B------:R-:W-:-:S05]  /*1080*/  UMOV UR7, UR5 ;  /* 0x0000000500077c82 */ /* 0x000fca0008000000 */
.L_x_11:
[----:B------:R-:W-:Y:S01]  /*1090*/  USHF.R.U64 UR5, UR6, UR19, UR7 ;  /* 0x0000001306057299 */ /* 0x000fe20008001207 */
[----:B------:R-:W-:Y:S01]  /*10a0*/  IMAD.MOV.U32 R0, RZ, RZ, 0x1 ;  /* 0x00000001ff007424 */ /* 0x000fe200078e00ff */
[----:B------:R-:W-:Y:S02]  /*10b0*/  USHF.L.U32 UR4, UR21, UR18, URZ ;  /* 0x0000001215047299 */ /* 0x000fe4000800063f */
[----:B------:R-:W-:Y:S02]  /*10c0*/  ULOP3.LUT UR13, UR22, UR13, URZ, 0xc0, !UPT ;  /* 0x0000000d160d7292 */ /* 0x000fe4000f8ec03f */
[----:B------:R-:W-:Y:S02]  /*10d0*/  UIADD3 UR6, -UR5, URZ, URZ ;  /* 0x0000003f05067290 */ /* 0x000fe4000fffe13f */
[----:B------:R-:W-:Y:S02]  /*10e0*/  UIMAD UR13, UR4, UR5, UR13 ;  /* 0x00000005040d72a4 */ /* 0x000fe4000f8e020d */
[----:B------:R-:W-:-:S02]  /*10f0*/  ULOP3.LUT UR15, UR16, UR15, URZ, 0xc0, !UPT ;  /* 0x0000000f100f7292 */ /* 0x000fc4000f8ec03f */
[----:B------:R-:W-:Y:S01]  /*1100*/  UIMAD UR4, UR6, UR20, UR23 ;  /* 0x00000014060472a4 */ /* 0x000fe2000f8e0217 */
[----:B------:R-:W-:Y:S01]  /*1110*/  ULDC UR5, c[0x0][0x610] ;  /* 0x0001840000057ab9 */ /* 0x000fe20000000800 */
[----:B------:R-:W-:Y:S02]  /*1120*/  UISETP.NE.AND UP0, UPT, UR46, URZ, UPT ;  /* 0x0000003f2e00728c */ /* 0x000fe4000bf05270 */
[----:B------:R-:W-:Y:S02]  /*1130*/  UIMAD UR12, UR13, UR5, UR12 ;  /* 0x000000050d0c72a4 */ /* 0x000fe4000f8e020c */
[----:B------:R-:W-:-:S04]  /*1140*/  UIMAD UR4, UR4, UR17, UR15 ;  /* 0x00000011040472a4 */ /* 0x000fc8000f8e020f */
[----:B------:R-:W-:Y:S02]  /*1150*/  USEL UR42, UR4, UR12, !UP0 ;  /* 0x0000000c042a7287 */ /* 0x000fe4000c000000 */
[----:B------:R-:W-:-:S12]  /*1160*/  USEL UR41, UR12, UR4, !UP0 ;  /* 0x000000040c297287 */ /* 0x000fd8000c000000 */
.L_x_9:
[----:B------:R-:W-:-:S08]  /*1170*/  NOP ;  /* 0x0000000000007918 */ /* 0x000fd00000000000 */
[----:B------:R-:W1:Y:S02]  /*1180*/  USETMAXREG.TRY_ALLOC.CTAPOOL UP0, 0xf0 ;  /* 0x000000f0000079c8 */ /* 0x000e640008000600 */
[----:B-1----:R-:W-:-:S13]  /*1190*/  PLOP3.LUT P0, PT, PT, PT, UP0, 0x80, 0x0 ;  /* 0x000000000000781c */ /* 0x002fda0003f0f008 */
[----:B------:R-:W-:Y:S05]  /*11a0*/  @!P0 BRA `(.L_x_9) ;  /* 0xfffffffc00f08947 */ /* 0x000fea000383ffff */
[----:B------:R-:W-:Y:S01]  /*11b0*/  ULDC.64 UR4, c[0x0][0x598] ;  /* 0x0001660000047ab9 */ /* 0x000fe20000000a00 */
[----:B------:R-:W-:Y:S01]  /*11c0*/  ULDC.64 UR36, c[0x0][0x208] ;  /* 0x0000820000247ab9 */ /* 0x000fe20000000a00 */
[----:B------:R-:W-:-:S04]  /*11d0*/  ISETP.NE.U32.AND P0, PT, RZ, UR4, PT ;  /* 0x00000004ff007c0c */ /* 0x000fc8000bf05070 */
[----:B------:R-:W-:-:S13]  /*11e0*/  ISETP.NE.AND.EX P0, PT, RZ, UR5, PT, P0 ;  /* 0x00000005ff007c0c */ /* 0x000fda000bf05300 */
[----:B------:R-:W-:Y:S05]  /*11f0*/  @!P0 BRA `(.L_x_12) ;  /* 0x00000000001c8947 */ /* 0x000fea0003800000 */
[----:B------:R-:W1:Y:S02]  /*1200*/  LDC.64 R2, c[0x0][0x598] ;  /* 0x00016600ff027b82 */ /* 0x000e640000000a00 */
[----:B-1----:R-:W2:Y:S02]  /*1210*/  LDG.E.64 R2, desc[UR36][R2.64] ;  /* 0x0000002402027981 */ /* 0x002ea4000c1e1b00 */
[----:B--2---:R-:W-:-:S04]  /*1220*/  ISETP.NE.U32.AND P0, PT, R2, RZ, PT ;  /* 0x000000ff0200720c */ /* 0x004fc80003f05070 */
[----:B------:R-:W-:-:S13]  /*1230*/  ISETP.NE.AND.EX P0, PT, R3, RZ, PT, P0 ;  /* 0x000000ff0300720c */ /* 0x000fda0003f05300 */
[----:B------:R-:W-:Y:S05]  /*1240*/  @!P0 BRA `(.L_x_12) ;  /* 0x0000000000088947 */ /* 0x000fea0003800000 */
[----:B------:R1:W5:Y:S01]  /*1250*/  LD.E R2, desc[UR36][R2.64] ;  /* 0x0000002402027980 */ /* 0x000362000c101900 */
[----:B------:R-:W-:Y:S05]  /*1260*/  BRA `(.L_x_13) ;  /* 0x0000000000247947 */ /* 0x000fea0003800000 */
.L_x_12:
[----:B------:R-:W-:Y:S02]  /*1270*/  ULDC.64 UR4, c[0x0][0x588] ;  /* 0x0001620000047ab9 */ /* 0x000fe40000000a00 */
[----:B------:R-:W-:-:S04]  /*1280*/  ISETP.NE.U32.AND P0, PT, RZ, UR4, PT ;  /* 0x00000004ff007c0c */ /* 0x000fc8000bf05070 */
[----:B------:R-:W-:-:S13]  /*1290*/  ISETP.NE.AND.EX P0, PT, RZ, UR5, PT, P0 ;  /* 0x00000005ff007c0c */ /* 0x000fda000bf05300 */
[----:B------:R-:W-:Y:S05]  /*12a0*/  @!P0 BRA `(.L_x_14) ;  /* 0x00000000000c8947 */ /* 0x000fea0003800000 */
[----:B------:R-:W1:Y:S02]  /*12b0*/  LDC.64 R2, c[0x0][0x588] ;  /* 0x00016200ff027b82 */ /* 0x000e640000000a00 */
[----:B-1----:R2:W5:Y:S01]  /*12c0*/  LDG.E R2, desc[UR36][R2.64] ;  /* 0x0000002402027981 */ /* 0x002562000c1e1900 */
[----:B------:R-:W-:Y:S05]  /*12d0*/  BRA `(.L_x_13) ;  /* 0x0000000000087947 */ /* 0x000fea0003800000 */
.L_x_14:
[----:B------:R-:W-:Y:S02]  /*12e0*/  ULDC UR4, c[0x0][0x580] ;  /* 0x0001600000047ab9 */ /* 0x000fe40000000800 */
[----:B------:R-:W-:-:S07]  /*12f0*/  IMAD.U32 R2, RZ, RZ, UR4 ;  /* 0x00000004ff027e24 */ /* 0x000fce000f8e00ff */
.L_x_13:
[----:B------:R-:W-:Y:S02]  /*1300*/  ULDC.64 UR4, c[0x0][0x5a0] ;  /* 0x0001680000047ab9 */ /* 0x000fe40000000a00 */
[----:B------:R-:W-:-:S04]  /*1310*/  ISETP.NE.U32.AND P0, PT, RZ, UR4, PT ;  /* 0x00000004ff007c0c */ /* 0x000fc8000bf05070 */
[----:B------:R-:W-:-:S13]  /*1320*/  ISETP.NE.AND.EX P0, PT, RZ, UR5, PT, P0 ;  /* 0x00000005ff007c0c */ /* 0x000fda000bf05300 */
[----:B------:R-:W-:Y:S05]  /*1330*/  @!P0 BRA `(.L_x_15) ;  /* 0x00000000001c8947 */ /* 0x000fea0003800000 */
[----:B------:R-:W3:Y:S02]  /*1340*/  LDC.64 R4, c[0x0][0x5a0] ;  /* 0x00016800ff047b82 */ /* 0x000ee40000000a00 */
[----:B---3--:R-:W3:Y:S02]  /*1350*/  LDG.E.64 R4, desc[UR36][R4.64] ;  /* 0x0000002404047981 */ /* 0x008ee4000c1e1b00 */
[----:B---3--:R-:W-:-:S04]  /*1360*/  ISETP.NE.U32.AND P0, PT, R4, RZ, PT ;  /* 0x000000ff0400720c */ /* 0x008fc80003f05070 */
[----:B------:R-:W-:-:S13]  /*1370*/  ISETP.NE.AND.EX P0, PT, R5, RZ, PT, P0 ;  /* 0x000000ff0500720c */ /* 0x000fda0003f05300 */
[----:B------:R-:W-:Y:S05]  /*1380*/  @!P0 BRA `(.L_x_15) ;  /* 0x0000000000088947 */ /* 0x000fea0003800000 */
[----:B------:R3:W5:Y:S01]  /*1390*/  LD.E R16, desc[UR36][R4.64] ;  /* 0x0000002404107980 */ /* 0x000762000c101900 */
[----:B------:R-:W-:Y:S05]  /*13a0*/  BRA `(.L_x_16) ;  /* 0x0000000000247947 */ /* 0x000fea0003800000 */
.L_x_15:
[----:B------:R-:W-:Y:S02]  /*13b0*/  ULDC.64 UR4, c[0x0][0x590] ;  /* 0x0001640000047ab9 */ /* 0x000fe40000000a00 */
[----:B------:R-:W-:-:S04]  /*13c0*/  ISETP.NE.U32.AND P0, PT, RZ, UR4, PT ;  /* 0x00000004ff007c0c */ /* 0x000fc8000bf05070 */
[----:B------:R-:W-:-:S13]  /*13d0*/  ISETP.NE.AND.EX P0, PT, RZ, UR5, PT, P0 ;  /* 0x00000005ff007c0c */ /* 0x000fda000bf05300 */
[----:B------:R-:W-:Y:S05]  /*13e0*/  @!P0 BRA `(.L_x_17) ;  /* 0x00000000000c8947 */ /* 0x000fea0003800000 */
[----:B------:R-:W3:Y:S02]  /*13f0*/  LDC.64 R4, c[0x0][0x590] ;  /* 0x00016400ff047b82 */ /* 0x000ee40000000a00 */
[----:B---3--:R4:W5:Y:S01]  /*1400*/  LDG.E R16, desc[UR36][R4.64] ;  /* 0x0000002404107981 */ /* 0x008962000c1e1900 */
[----:B------:R-:W-:Y:S05]  /*1410*/  BRA `(.L_x_16) ;  /* 0x0000000000087947 */ /* 0x000fea0003800000 */
.L_x_17:
[----:B------:R-:W-:Y:S02]  /*1420*/  ULDC UR4, c[0x0][0x584] ;  /* 0x0001610000047ab9 */ /* 0x000fe40000000800 */
[----:B------:R-:W-:-:S07]  /*1430*/  IMAD.U32 R16, RZ, RZ, UR4 ;  /* 0x00000004ff107e24 */ /* 0x000fce000f8e00ff */
.L_x_16:
[----:B------:R-:W-:-:S13]  /*1440*/  LOP3.LUT P0, RZ, R0, 0xff, RZ, 0xc0, !PT ;  /* 0x000000ff00ff7812 */ /* 0x000fda000780c0ff */
[----:B------:R-:W-:Y:S05]  /*1450*/  @!P0 EXIT ;  /* 0x000000000000894d */ /* 0x000fea0003800000 */
[----:B------:R-:W-:Y:S01]  /*1460*/  ULDC UR4, c[0x0][0x28c] ;  /* 0x0000a30000047ab9 */ /* 0x000fe20000000800 */
[----:B------:R-:W-:Y:S01]  /*1470*/  UMOV UR38, URZ ;  /* 0x0000003f00267c82 */ /* 0x000fe20008000000 */
[----:B------:R-:W-:Y:S01]  /*1480*/  UIADD3 UR4, UR4, 0xf, URZ ;  /* 0x0000000f04047890 */ /* 0x000fe2000fffe03f */
[----:B------:R-:W-:-:S03]  /*1490*/  UMOV UR39, URZ ;  /* 0x0000003f00277c82 */ /* 0x000fc60008000000 */
[----:B------:R-:W-:-:S04]  /*14a0*/  USHF.R.S32.HI UR5, URZ, 0x1f, UR4 ;  /* 0x0000001f3f057899 */ /* 0x000fc80008011404 */
[----:B------:R-:W-:-:S04]  /*14b0*/  ULEA.HI UR5, UR5, UR4, URZ, 0x4 ;  /* 0x0000000405057291 */ /* 0x000fc8000f8f203f */
[----:B------:R-:W-:-:S12]  /*14c0*/  USHF.R.S32.HI UR44, URZ, 0x4, UR5 ;  /* 0x000000043f2c7899 */ /* 0x000fd80008011405 */
.L_x_541:
[----:B------:R-:W0:Y:S01]  /*14d0*/  S2R R0, SR_TID.X ;  /* 0x0000000000007919 */ /* 0x000e220000002100 */
[----:B------:R-:W1:Y:S01]  /*14e0*/  S2UR UR6, SR_CgaCtaId ;  /* 0x00000000000679c3 */ /* 0x000e620000008800 */
[----:B------:R-:W-:Y:S02]  /*14f0*/  UMOV UR45, 0x400 ;  /* 0x00000400002d7882 */ /* 0x000fe40000000000 */
[----:B-1----:R-:W-:Y:S01]  /*1500*/  ULEA UR45, UR6, UR45, 0x18 ;  /* 0x0000002d062d7291 */ /* 0x002fe2000f8ec03f */
[----:B0-----:R-:W-:-:S04]  /*1510*/  LOP3.LUT R0, R0, 0x80, RZ, 0xc0, !PT ;  /* 0x0000008000007812 */ /* 0x001fc800078ec0ff */
[----:B------:R-:W-:-:S06]  /*1520*/  SHF.R.U32.HI R0, RZ, 0x7, R0 ;  /* 0x00000007ff007819 */ /* 0x000fcc0000011600 */
[----:B------:R-:W0:Y:S02]  /*1530*/  SHFL.IDX PT, R0, R0, RZ, 0x1f ;  /* 0x00001fff00007589 */ /* 0x000e2400000e0000 */
[----:B0-----:R-:W-:-:S13]  /*1540*/  R2UR UR4, R0 ;  /* 0x00000000000472ca */ /* 0x001fda00000e0000 */
[----:B------:R-:W-:-:S04]  /*1550*/  ULEA.HI UR5, UR4, UR4, URZ, 0x1 ;  /* 0x0000000404057291 */ /* 0x000fc8000f8f083f */
[----:B------:R-:W-:-:S04]  /*1560*/  ULOP3.LUT UR5, UR5, 0x1ffffe, URZ, 0xc0, !UPT ;  /* 0x001ffffe05057892 */ /* 0x000fc8000f8ec03f */
[----:B------:R-:W-:-:S03]  /*1570*/  UIADD3 UR5, UR4, -UR5, URZ ;  /* 0x8000000504057290 */ /* 0x000fc6000fffe03f */
[----:B------:R-:W-:Y:S01]  /*1580*/  ULDC UR4, c[0x0][0x28c] ;  /* 0x0000a30000047ab9 */ /* 0x000fe20000000800 */
[----:B------:R-:W-:Y:S01]  /*1590*/  ULEA UR5, UR5, UR45, 0xb ;  /* 0x0000002d05057291 */ /* 0x000fe2000f8e583f */
[----:B------:R-:W-:-:S03]  /*15a0*/  ISETP.LT.AND P0, PT, RZ, UR4, PT ;  /* 0x00000004ff007c0c */ /* 0x000fc6000bf01270 */
[----:B------:R-:W-:-:S04]  /*15b0*/  UIADD3 UR5, UR5, 0x180, URZ ;  /* 0x0000018005057890 */ /* 0x000fc8000fffe03f */
[----:B------:R-:W-:-:S04]  /*15c0*/  USHF.R.U32.HI UR5, URZ, 0x4, UR5 ;  /* 0x000000043f057899 */ /* 0x000fc80008011605 */
[----:B------:R-:W-:Y:S02]  /*15d0*/  ULOP3.LUT UR47, UR5, 0x3fff, URZ, 0xc0, !UPT ;  /* 0x00003fff052f7892 */ /* 0x000fe4000f8ec03f */
[----:B---3--:R-:W-:Y:S10]  /*15e0*/  @P0 BRA `(.L_x_18) ;  /* 0x0000000000400947 */ /* 0x008ff40003800000 */
[----:B------:R-:W-:Y:S01]  /*15f0*/  MOV R0, 0x0 ;  /* 0x0000000000007802 */ /* 0x000fe20000000f00 */
[----:B------:R-:W-:Y:S01]  /*1600*/  ULDC.64 UR4, c[0x4][0x68] ;  /* 0x01001a0000047ab9 */ /* 0x000fe20000000a00 */
[----:B------:R-:W-:Y:S01]  /*1610*/  ULDC.64 UR6, c[0x4][0x8] ;  /* 0x0100020000067ab9 */ /* 0x000fe20000000a00 */
[----:B---34-:R-:W-:Y:S01]  /*1620*/  IMAD.U32 R4, RZ, RZ, UR4 ;  /* 0x00000004ff047e24 */ /* 0x018fe2000f8e00ff */
[----:B------:R0:W1:Y:S01]  /*1630*/  LDC.64 R14, c[0x4][R0] ;  /* 0x01000000000e7b82 */ /* 0x0000620000000a00 */
[----:B------:R-:W-:Y:S01]  /*1640*/  IMAD.U32 R5, RZ, RZ, UR5 ;  /* 0x00000005ff057e24 */ /* 0x000fe2000f8e00ff */
[----:B------:R-:W-:Y:S01]  /*1650*/  ULDC.64 UR4, c[0x4][0x70] ;  /* 0x01001c0000047ab9 */ /* 0x000fe20000000a00 */
[----:B------:R-:W-:Y:S02]  /*1660*/  IMAD.U32 R10, RZ, RZ, UR6 ;  /* 0x00000006ff0a7e24 */ /* 0x000fe4000f8e00ff */
[----:B------:R-:W-:Y:S02]  /*1670*/  IMAD.U32 R6, RZ, RZ, UR4 ;  /* 0x00000004ff067e24 */ /* 0x000fe4000f8e00ff */
[----:B------:R-:W-:-:S02]  /*1680*/  IMAD.U32 R7, RZ, RZ, UR5 ;  /* 0x00000005ff077e24 */ /* 0x000fc4000f8e00ff */
[----:B------:R-:W-:Y:S02]  /*1690*/  IMAD.U32 R11, RZ, RZ, UR7 ;  /* 0x00000007ff0b7e24 */ /* 0x000fe4000f8e00ff */
[----:B------:R-:W-:Y:S02]  /*16a0*/  IMAD.MOV.U32 R8, RZ, RZ, 0x1e1 ;  /* 0x000001e1ff087424 */ /* 0x000fe400078e00ff */
[----:B------:R-:W-:Y:S02]  /*16b0*/  IMAD.MOV.U32 R12, RZ, RZ, 0x1 ;  /* 0x00000001ff0c7424 */ /* 0x000fe400078e00ff */
[----:B0-----:R-:W-:-:S07]  /*16c0*/  IMAD.MOV.U32 R13, RZ, RZ, RZ ;  /* 0x000000ffff0d7224 */ /* 0x001fce00078e00ff */
[----:B------:R-:W-:-:S07]  /*16d0*/  LEPC R20, `(.L_x_18) ;  /* 0x000000001014794e */ /* 0x000fce0000000000 */
[----:B-12--5:R-:W-:Y:S05]  /*16e0*/  CALL.ABS.NOINC R14 ;  /* 0x000000000e007343 */ /* 0x026fea0003c00000 */
.L_x_18:
[----:B------:R-:W-:-:S06]  /*16f0*/  ULOP3.LUT UR4, UR40, 0x1, URZ, 0xfc, !UPT ;  /* 0x0000000128047892 */ /* 0x000fcc000f8efc3f */
[----:B------:R-:W-:-:S05]  /*1700*/  IMAD.U32 R0, RZ, RZ, UR4 ;  /* 0x00000004ff007e24 */ /* 0x000fca000f8e00ff */
[----:B------:R-:W-:-:S13]  /*1710*/  ISETP.NE.AND P0, PT, R0, 0x3, PT ;  /* 0x000000030000780c */ /* 0x000fda0003f05270 */
[----:B------:R-:W-:Y:S05]  /*1720*/  @!P0 BRA `(.L_x_19) ;  /* 0x0000000000048947 */ /* 0x000fea0003800000 */
[----:B------:R-:W-:Y:S01]  /*1730*/  BPT.TRAP 0x1 ;  /* 0x000000040000795c */ /* 0x000fe20000300000 */
.L_x_19:
[----:B--2---:R-:W-:Y:S02]  /*1740*/  IMAD.U32 R3, RZ, RZ, UR39 ;  /* 0x00000027ff037e24 */ /* 0x004fe4000f8e00ff */
[----:B------:R-:W-:-:S03]  /*1750*/  IMAD.U32 R0, RZ, RZ, UR38 ;  /* 0x00000026ff007e24 */ /* 0x000fc6000f8e00ff */
[----:B------:R-:W-:Y:S02]  /*1760*/  LEA R3, R3, UR45, 0x3 ;  /* 0x0000002d03037c11 */ /* 0x000fe4000f8e18ff */
[----:B------:R-:W-:-:S04]  /*1770*/  SHF.L.U32 R0, R0, 0x1f, RZ ;  /* 0x0000001f00007819 */ /* 0x000fc800000006ff */
[----:B------:R0:W1:Y:S01]  /*1780*/  SYNCS.PHASECHK.TRANS64.TRYWAIT P1, [R3+URZ], R0 ;  /* 0x00000000030075a7 */ /* 0x000062000802017f */
[----:B------:R-:W-:Y:S05]  /*1790*/  @!P0 BRA `(.L_x_20) ;  /* 0x0000000000048947 */ /* 0x000fea0003800000 */
[----:B------:R-:W-:Y:S01]  /*17a0*/  BPT.TRAP 0x1 ;  /* 0x000000040000795c */ /* 0x000fe20000300000 */
.L_x_20:
[----:B-1----:R-:W-:Y:S05]  /*17b0*/  @P1 BRA `(.L_x_21) ;  /* 0x0000000000081947 */ /* 0x002fea0003800000 */
[----:B------:R-:W1:Y:S02]  /*17c0*/  SYNCS.PHASECHK.TRANS64.TRYWAIT P1, [R3+URZ], R0 ;  /* 0x00000000030075a7 */ /* 0x000e64000802017f */
[----:B-1----:R-:W-:Y:S05]  /*17d0*/  @!P1 BRA `(.L_x_22) ;  /* 0x0000013c00609947 */ /* 0x002fea0003800000 */
.L_x_21:
[----:B------:R-:W-:-:S04]  /*17e0*/  UISETP.LT.AND UP0, UPT, UR44, 0x1, UPT ;  /* 0x000000012c00788c */ /* 0x000fc8000bf01270 */
[----:B------:R-:W-:-:S06]  /*17f0*/  USEL UR4, UR44, 0x1, UP0 ;  /* 0x000000012c047887 */ /* 0x000fcc0008000000 */
[----:B------:R-:W-:Y:S01]  /*1800*/  IMAD.U32 R6, RZ, RZ, UR4 ;  /* 0x00000004ff067e24 */ /* 0x000fe2000f8e00ff */
[----:B------:R-:W-:Y:S05]  /*1810*/  WARPSYNC.ALL ;  /* 0x0000000000007948 */ /* 0x000fea0003800000 */
[----:B------:R-:W-:-:S04]  /*1820*/  IADD3 R6, -R6, UR44, RZ ;  /* 0x0000002c06067c10 */ /* 0x000fc8000fffe1ff */
[----:B------:R-:W-:Y:S01]  /*1830*/  ISETP.GE.AND P1, PT, R6, 0x1, PT ;  /* 0x000000010600780c */ /* 0x000fe20003f26270 */
[----:B------:R-:W-:Y:S01]  /*1840*/  UIADD3 UR4, UR45, 0x2c180, URZ ;  /* 0x0002c1802d047890 */ /* 0x000fe2000fffe03f */
[----:B------:R-:W-:Y:S01]  /*1850*/  WARPGROUP.ARRIVE ;  /* 0x00000000000079c5 */ /* 0x000fe20000000000 */
[----:B------:R-:W-:Y:S02]  /*1860*/  ULOP3.LUT UR8, UR47, 0x10000, URZ, 0xfc, !UPT ;  /* 0x000100002f087892 */ /* 0x000fe4000f8efc3f */
[----:B------:R-:W-:Y:S02]  /*1870*/  USHF.R.U32.HI UR4, URZ, 0x4, UR4 ;  /* 0x000000043f047899 */ /* 0x000fe40008011604 */
[----:B------:R-:W-:Y:S02]  /*1880*/  ULEA UR10, UR39, UR8, 0xa ;  /* 0x00000008270a7291 */ /* 0x000fe4000f8e503f */
[----:B------:R-:W-:Y:S01]  /*1890*/  ULOP3.LUT UR4, UR4, 0x3fff, URZ, 0xc0, !UPT ;  /* 0x00003fff04047892 */ /* 0x000fe2000f8ec03f */
[----:B------:R-:W-:Y:S01]  /*18a0*/  UMOV UR5, 0xc0000010 ;  /* 0xc000001000057882 */ /* 0x000fe20000000000 */
[----:B------:R-:W-:-:S02]  /*18b0*/  UMOV UR7, 0xc0000010 ;  /* 0xc000001000077882 */ /* 0x000fc40000000000 */
[----:B------:R-:W-:-:S03]  /*18c0*/  ULOP3.LUT UR9, UR4, 0x10000, URZ, 0xfc, !UPT ;  /* 0x0001000004097892 */ /* 0x000fc6000f8efc3f */
[----:B------:R-:W-:Y:S01]  /*18d0*/  UMOV UR4, UR10 ;  /* 0x0000000a00047c82 */ /* 0x000fe20008000000 */
[----:B------:R-:W-:-:S09]  /*18e0*/  ULEA UR6, UR39, UR9, 0x8 ;  /* 0x0000000927067291 */ /* 0x000fd2000f8e403f */
[----:B------:R-:W-:Y:S01]  /*18f0*/  HGMMA.64x128x16.F32 R24, gdesc[UR4], RZ, !UPT, gsb0 ;  /* 0x01e00000041879f0 */ /* 0x000fe2000c0008ff */
[----:B------:R-:W-:Y:S01]  /*1900*/  UIADD3 UR4, UR10, 0x100, URZ ;  /* 0x000001000a047890 */ /* 0x000fe2000fffe03f */
[----:B------:R-:W-:Y:S01]  /*1910*/  UMOV UR5, 0xc0000010 ;  /* 0xc000001000057882 */ /* 0x000fe20000000000 */
[----:B------:R-:W-:Y:S02]  /*1920*/  WARPGROUP.DEPBAR.LE gsb0, 0x0 ;  /* 0x00008000000079c5 */ /* 0x000fe40000010000 */
[----:B------:R-:W-:Y:S01]  /*1930*/  WARPGROUP.ARRIVE ;  /* 0x00000000000079c5 */ /* 0x000fe20000000000 */
[----:B------:R-:W-:Y:S04]  /*1940*/  STL.64 [R1], R24 ;  /* 0x0000001801007387 */ /* 0x000fe80000100a00 */
[----:B------:R-:W-:Y:S02]  /*1950*/  STL.64 [R1+0x8], R26 ;  /* 0x0000081a01007387 */ /* 0x000fe40000100a00 */
[----:B------:R-:W-:Y:S01]  /*1960*/  HGMMA.64x128x16.F32 R152, gdesc[UR4], RZ, !UPT, gsb0 ;  /* 0x01e00000049879f0 */ /* 0x000fe2000c0008ff */
[----:B------:R-:W-:Y:S01]  /*1970*/  UIADD3 UR4, UR10, 0x200, URZ ;  /* 0x000002000a047890 */ /* 0x000fe2000fffe03f */
[----:B------:R-:W-:Y:S01]  /*1980*/  UMOV UR5, 0xc0000010 ;  /* 0xc000001000057882 */ /* 0x000fe20000000000 */
[----:B------:R-:W-:Y:S04]  /*1990*/  STL.64 [R1+0x10], R28 ;  /* 0x0000101c01007387 */ /* 0x000fe80000100a00 */
        /* <DEDUP_REMOVED lines=28> */
[----:B------:R2:W-:Y:S01]  /*1b60*/  STL.64 [R1+0xf8], R86 ;  /* 0x0000f85601007387 */ /* 0x0005e20000100a00 */
[----:B------:R-:W-:-:S02]  /*1b70*/  WARPGROUP.DEPBAR.LE gsb0, 0x0 ;  /* 0x00008000000079c5 */ /* 0x000fc40000010000 */
[----:B------:R-:W-:-:S06]  /*1b80*/  WARPGROUP.ARRIVE ;  /* 0x00000000000079c5 */ /* 0x000fcc0000000000 */
[----:B------:R-:W-:Y:S01]  /*1b90*/  HGMMA.64x128x16.F32 R88, gdesc[UR4], RZ, !UPT, gsb0 ;  /* 0x01e00000045879f0 */ /* 0x000fe2000c0008ff */
[----:B------:R-:W-:Y:S01]  /*1ba0*/  UIADD3 UR4, UR10, 0x300, URZ ;  /* 0x000003000a047890 */ /* 0x000fe2000fffe03f */
[----:B------:R-:W-:Y:S01]  /*1bb0*/  UMOV UR5, 0xc0000010 ;  /* 0xc000001000057882 */ /* 0x000fe20000000000 */
[----:B------:R-:W-:Y:S02]  /*1bc0*/  WARPGROUP.DEPBAR.LE gsb0, 0x0 ;  /* 0x00008000000079c5 */ /* 0x000fe40000010000 */
[----:B--2---:R-:W-:-:S07]  /*1bd0*/  WARPGROUP.ARRIVE ;  /* 0x00000000000079c5 */ /* 0x004fce0000000000 */
[----:B------:R-:W-:Y:S03]  /*1be0*/  HGMMA.64x128x16.F32 R24, gdesc[UR4], RZ, !UPT, gsb0 ;  /* 0x01e00000041879f0 */ /* 0x000fe6000c0008ff */
[----:B------:R-:W-:Y:S02]  /*1bf0*/  WARPGROUP.DEPBAR.LE gsb0, 0x0 ;  /* 0x00008000000079c5 */ /* 0x000fe40000010000 */
[----:B------:R-:W-:Y:S05]  /*1c00*/  @!P1 BRA `(.L_x_23) ;  /* 0x0000000c00009947 */ /* 0x000fea0003800000 */
[----:B------:R-:W-:Y:S01]  /*1c10*/  UIADD3 UR4, UR39, 0x1, URZ ;  /* 0x0000000127047890 */ /* 0x000fe2000fffe03f */
[----:B01----:R-:W-:Y:S01]  /*1c20*/  IMAD.MOV.U32 R3, RZ, RZ, R6 ;  /* 0x000000ffff037224 */ /* 0x003fe200078e0006 */
[----:B------:R-:W-:Y:S02]  /*1c30*/  MOV R0, UR39 ;  /* 0x0000002700007c02 */ /* 0x000fe40008000f00 */
[----:B------:R-:W-:-:S04]  /*1c40*/  UISETP.NE.AND UP0, UPT, UR4, 0xb, UPT ;  /* 0x0000000b0400788c */ /* 0x000fc8000bf05270 */
[----:B------:R-:W-:Y:S02]  /*1c50*/  USEL UR5, URZ, 0x1, UP0 ;  /* 0x000000013f057887 */ /* 0x000fe40008000000 */
[----:B------:R-:W-:Y:S02]  /*1c60*/  USEL UR10, UR4, URZ, UP0 ;  /* 0x0000003f040a7287 */ /* 0x000fe40008000000 */
[----:B------:R-:W-:-:S06]  /*1c70*/  ULOP3.LUT UR5, UR38, UR5, URZ, 0x3c, !UPT ;  /* 0x0000000526057292 */ /* 0x000fcc000f8e3c3f */
[----:B---34-:R-:W-:-:S07]  /*1c80*/  IMAD.U32 R4, RZ, RZ, UR5 ;  /* 0x00000005ff047e24 */ /* 0x018fce000f8e00ff */
.L_x_30:
[----:B------:R-:W-:Y:S05]  /*1c90*/  @!P0 BRA `(.L_x_24) ;  /* 0x0000000000048947 */ /* 0x000fea0003800000 */
[----:B------:R-:W-:Y:S01]  /*1ca0*/  BPT.TRAP 0x1 ;  /* 0x000000040000795c */ /* 0x000fe20000300000 */
.L_x_24:
[----:B------:R-:W-:Y:S01]  /*1cb0*/  ULEA UR4, UR10, UR45, 0x3 ;  /* 0x0000002d0a047291 */ /* 0x000fe2000f8e183f */
[----:B------:R-:W-:-:S08]  /*1cc0*/  SHF.L.U32 R5, R4, 0x1f, RZ ;  /* 0x0000001f04057819 */ /* 0x000fd000000006ff */
[----:B------:R0:W1:Y:S01]  /*1cd0*/  SYNCS.PHASECHK.TRANS64.TRYWAIT P1, [UR4], R5 ;  /* 0x00000005ff0075a7 */ /* 0x0000620008020144 */
[----:B------:R-:W-:Y:S05]  /*1ce0*/  @!P0 BRA `(.L_x_25) ;  /* 0x0000000000048947 */ /* 0x000fea0003800000 */
[----:B------:R-:W-:Y:S01]  /*1cf0*/  BPT.TRAP 0x1 ;  /* 0x000000040000795c */ /* 0x000fe20000300000 */
.L_x_25:
[----:B-1----:R-:W-:Y:S05]  /*1d00*/  @P1 BRA `(.L_x_26) ;  /* 0x0000000000081947 */ /* 0x002fea0003800000 */
[----:B------:R-:W1:Y:S02]  /*1d10*/  SYNCS.PHASECHK.TRANS64.TRYWAIT P1, [UR4], R5 ;  /* 0x00000005ff0075a7 */ /* 0x000e640008020144 */
[----:B-1----:R-:W-:Y:S05]  /*1d20*/  @!P1 BRA `(.L_x_27) ;  /* 0x0000013800209947 */ /* 0x002fea0003800000 */
.L_x_26:
        /* <DEDUP_REMOVED lines=31> */
[----:B------:R2:W-:Y:S04]  /*1f20*/  STL.64 [R1+0x110], R24 ;  /* 0x0001101801007387 */ /* 0x0005e80000100a00 */
[----:B--2---:R-:W2:Y:S04]  /*1f30*/  LDL.LU.64 R24, [R1] ;  /* 0x0000000001187983 */ /* 0x004ea80000300a00 */
[----:B------:R-:W2:Y:S04]  /*1f40*/  LDL.LU.64 R26, [R1+0x8] ;  /* 0x00000800011a7983 */ /* 0x000ea80000300a00 */
        /* <DEDUP_REMOVED lines=29> */
[----:B------:R-:W2:Y:S01]  /*2120*/  LDL.LU.64 R86, [R1+0xf8] ;  /* 0x0000f80001567983 */ /* 0x000ea20000300a00 */
[----:B------:R-:W-:-:S02]  /*2130*/  ULEA UR11, UR10, UR8, 0xa ;  /* 0x000000080a0b7291 */ /* 0x000fc4000f8e503f */
[----:B------:R-:W-:Y:S01]  /*2140*/  ULEA UR6, UR10, UR9, 0x8 ;  /* 0x000000090a067291 */ /* 0x000fe2000f8e403f */
[----:B------:R-:W-:Y:S01]  /*2150*/  UMOV UR5, 0xc0000010 ;  /* 0xc000001000057882 */ /* 0x000fe20000000000 */
[----:B------:R-:W-:-:S03]  /*2160*/  UMOV UR7, 0xc0000010 ;  /* 0xc000001000077882 */ /* 0x000fc60000000000 */
[----:B------:R-:W-:Y:S01]  /*2170*/  UMOV UR4, UR11 ;  /* 0x0000000b00047c82 */ /* 0x000fe20008000000 */
[----:B--2---:R-:W-:-:S06]  /*2180*/  WARPGROUP.ARRIVE ;  /* 0x00000000000079c5 */ /* 0x004fcc0000000000 */
[----:B------:R-:W-:Y:S01]  /*2190*/  HGMMA.64x128x16.F32 R24, gdesc[UR4], R24, gsb0 ;  /* 0x01e00000041879f0 */ /* 0x000fe20008000818 */
[----:B------:R-:W-:Y:S02]  /*21a0*/  UIADD3 UR4, UR11, 0x100, URZ ;  /* 0x000001000b047890 */ /* 0x000fe4000fffe03f */
[----:B------:R-:W-:Y:S02]  /*21b0*/  WARPGROUP.DEPBAR.LE gsb0, 0x0 ;  /* 0x00008000000079c5 */ /* 0x000fe40000010000 */
[----:B------:R-:W-:Y:S04]  /*21c0*/  STL.64 [R1], R24 ;  /* 0x0000001801007387 */ /* 0x000fe80000100a00 */
        /* <DEDUP_REMOVED lines=31> */
[----:B--2---:R-:W2:Y:S04]  /*23c0*/  LDL.LU.64 R86, [R1+0x208] ;  /* 0x0002080001567983 */ /* 0x004ea80000300a00 */
        /* <DEDUP_REMOVED lines=31> */
[----:B------:R-:W-:Y:S01]  /*25c0*/  WARPGROUP.ARRIVE ;  /* 0x00000000000079c5 */ /* 0x000fe20000000000 */
[----:B------:R-:W-:-:S05]  /*25d0*/  UMOV UR5, 0xc0000010 ;  /* 0xc000001000057882 */ /* 0x000fca0000000000 */
[----:B------:R-:W-:Y:S01]  /*25e0*/  HGMMA.64x128x16.F32 R152, gdesc[UR4], R152, gsb0 ;  /* 0x01e00000049879f0 */ /* 0x000fe20008000898 */
[----:B------:R-:W-:Y:S01]  /*25f0*/  UIADD3 UR4, UR11, 0x200, URZ ;  /* 0x000002000b047890 */ /* 0x000fe2000fffe03f */
[----:B------:R-:W-:Y:S01]  /*2600*/  UMOV UR5, 0xc0000010 ;  /* 0xc000001000057882 */ /* 0x000fe20000000000 */
[----:B------:R-:W-:Y:S02]  /*2610*/  WARPGROUP.DEPBAR.LE gsb0, 0x0 ;  /* 0x00008000000079c5 */ /* 0x000fe40000010000 */
[----:B------:R-:W-:-:S07]  /*2620*/  WARPGROUP.ARRIVE ;  /* 0x00000000000079c5 */ /* 0x000fce0000000000 */
[----:B------:R-:W-:Y:S01]  /*2630*/  HGMMA.64x128x16.F32 R88, gdesc[UR4], R88, gsb0 ;  /* 0x01e00000045879f0 */ /* 0x000fe20008000858 */
[----:B------:R-:W-:Y:S01]  /*2640*/  UIADD3 UR4, UR11, 0x300, URZ ;  /* 0x000003000b047890 */ /* 0x000fe2000fffe03f */
[----:B------:R-:W-:Y:S01]  /*2650*/  UMOV UR5, 0xc0000010 ;  /* 0xc000001000057882 */ /* 0x000fe20000000000 */
[----:B------:R-:W-:Y:S02]  /*2660*/  WARPGROUP.DEPBAR.LE gsb0, 0x0 ;  /* 0x00008000000079c5 */ /* 0x000fe40000010000 */
[----:B--2---:R-:W-:-:S07]  /*2670*/  WARPGROUP.ARRIVE ;  /* 0x00000000000079c5 */ /* 0x004fce0000000000 */
[----:B------:R-:W-:Y:S03]  /*2680*/  HGMMA.64x128x16.F32 R24, gdesc[UR4], R24, gsb0 ;  /* 0x01e00000041879f0 */ /* 0x000fe60008000818 */
[----:B------:R-:W-:Y:S02]  /*2690*/  WARPGROUP.DEPBAR.LE gsb0, 0x0 ;  /* 0x00008000000079c5 */ /* 0x000fe40000010000 */
[----:B------:R-:W-:Y:S05]  /*26a0*/  @!P0 BRA `(.L_x_28) ;  /* 0x0000000000048947 */ /* 0x000fea0003800000 */
[----:B------:R-:W-:Y:S01]  /*26b0*/  BPT.TRAP 0x1 ;  /* 0x000000040000795c */ /* 0x000fe20000300000 */
.L_x_28:
[----:B-1----:R-:W2:Y:S01]  /*26c0*/  LDL R7, [R1+0x100] ;  /* 0x0001000001077983 */ /* 0x002ea20000100800 */
[----:B------:R-:W-:Y:S01]  /*26d0*/  ISETP.NE.AND P1, PT, R17, RZ, PT ;  /* 0x000000ff1100720c */ /* 0x000fe20003f25270 */
[----:B------:R-:W-:-:S12]  /*26e0*/  UISETP.GT.U32.AND UP0, UPT, UR40, 0x1, UPT ;  /* 0x000000012800788c */ /* 0x000fd8000bf04070 */
[----:B0-----:R-:W-:-:S05]  /*26f0*/  @P1 LEA R5, R0, UR45, 0x3 ;  /* 0x0000002d00051c11 */ /* 0x001fca000f8e18ff */
[----:B------:R-:W-:-:S05]  /*2700*/  @P1 VIADD R5, R5, 0x58 ;  /* 0x0000005805051836 */ /* 0x000fca0000000000 */
[----:B--2---:R-:W-:-:S04]  /*2710*/  @P1 PRMT R5, R7, 0x654, R5 ;  /* 0x0000065407051816 */ /* 0x004fc80000000005 */
[----:B------:R0:W-:Y:S01]  /*2720*/  @P1 SYNCS.ARRIVE.TRANS64.RED.A1T0 RZ, [R5+URZ], RZ ;  /* 0x000000ff05ff19a7 */ /* 0x0001e2000810043f */
[----:B------:R-:W-:-:S13]  /*2730*/  PLOP3.LUT P1, PT, PT, PT, UP0, 0x80, 0x0 ;  /* 0x000000000000781c */ /* 0x000fda0003f2f008 */
[----:B0-----:R-:W-:Y:S05]  /*2740*/  @P1 BRA `(.L_x_29) ;  /* 0x0000000000041947 */ /* 0x001fea0003800000 */
[----:B------:R-:W-:Y:S01]  /*2750*/  BPT.TRAP 0x1 ;  /* 0x000000040000795c */ /* 0x000fe20000300000 */
.L_x_29:
[----:B------:R-:W-:Y:S01]  /*2760*/  UIADD3 UR10, UR10, 0x1, URZ ;  /* 0x000000010a0a7890 */ /* 0x000fe2000fffe03f */
[C---:B------:R-:W-:Y:S01]  /*2770*/  ISETP.GT.AND P2, PT, R3.reuse, 0x1, PT ;  /* 0x000000010300780c */ /* 0x040fe20003f44270 */
[----:B------:R-:W-:Y:S02]  /*2780*/  VIADD R0, R0, 0x1 ;  /* 0x0000000100007836 */ /* 0x000fe40000000000 */
[----:B------:R-:W-:Y:S01]  /*2790*/  UISETP.NE.AND UP0, UPT, UR10, 0xb, UPT ;  /* 0x0000000b0a00788c */ /* 0x000fe2000bf05270 */
[----:B------:R-:W-:Y:S02]  /*27a0*/  VIADD R3, R3, 0xffffffff ;  /* 0xffffffff03037836 */ /* 0x000fe40000000000 */
[C---:B------:R-:W-:Y:S01]  /*27b0*/  ISETP.NE.AND P1, PT, R0.reuse, 0xb, PT ;  /* 0x0000000b0000780c */ /* 0x040fe20003f25270 */
[----:B------:R-:W-:Y:S02]  /*27c0*/  USEL UR4, URZ, 0x1, UP0 ;  /* 0x000000013f047887 */ /* 0x000fe40008000000 */
[----:B------:R-:W-:Y:S01]  /*27d0*/  USEL UR10, UR10, URZ, UP0 ;  /* 0x0000003f0a0a7287 */ /* 0x000fe20008000000 */
[----:B------:R-:W-:-:S03]  /*27e0*/  SEL R0, R0, RZ, P1 ;  /* 0x000000ff00007207 */ /* 0x000fc60000800000 */
[----:B------:R-:W-:Y:S01]  /*27f0*/  LOP3.LUT R4, R4, UR4, RZ, 0x3c, !PT ;  /* 0x0000000404047c12 */ /* 0x000fe2000f8e3cff */
[----:B------:R-:W-:Y:S07]  /*2800*/  @P2 BRA `(.L_x_30) ;  /* 0xfffffff400202947 */ /* 0x000fee000383ffff */
.L_x_23:
[----:B01----:R-:W0:Y:S02]  /*2810*/  LDC R0, c[0x0][0x28c] ;  /* 0x0000a300ff007b82 */ /* 0x003e240000000800 */
[----:B0-----:R-:W-:-:S13]  /*2820*/  ISETP.GE.AND P1, PT, R0, 0x1, PT ;  /* 0x000000010000780c */ /* 0x001fda0003f26270 */
[----:B------:R-:W-:Y:S05]  /*2830*/  @!P1 BRA `(.L_x_31) ;  /* 0x0000000000409947 */ /* 0x000fea0003800000 */
[----:B------:R-:W-:Y:S05]  /*2840*/  @!P0 BRA `(.L_x_32) ;  /* 0x0000000000048947 */ /* 0x000fea0003800000 */
[----:B------:R-:W-:Y:S01]  /*2850*/  BPT.TRAP 0x1 ;  /* 0x000000040000795c */ /* 0x000fe20000300000 */
.L_x_32:
[----:B------:R-:W2:Y:S01]  /*2860*/  LDL R3, [R1+0x100] ;  /* 0x0001000001037983 */ /* 0x000ea20000100800 */
[----:B------:R-:W-:Y:S01]  /*2870*/  ISETP.NE.AND P0, PT, R17, RZ, PT ;  /* 0x000000ff1100720c */ /* 0x000fe20003f05270 */
[----:B------:R-:W-:-:S12]  /*2880*/  UISETP.GT.U32.AND UP0, UPT, UR40, 0x1, UPT ;  /* 0x000000012800788c */ /* 0x000fd8000bf04070 */
[----:B------:R-:W-:-:S04]  /*2890*/  @P0 VIADD R6, R6, UR39 ;  /* 0x0000002706060c36 */ /* 0x000fc80008000000 */
[----:B---34-:R-:W-:-:S05]  /*28a0*/  @P0 IMAD.WIDE.U32 R4, R6, -0x45d1745d, RZ ;  /* 0xba2e8ba306040825 */ /* 0x018fca00078e00ff */
[----:B------:R-:W-:-:S05]  /*28b0*/  @P0 SHF.R.U32.HI R0, RZ, 0x3, R5 ;  /* 0x00000003ff000819 */ /* 0x000fca0000011605 */
[----:B------:R-:W-:-:S05]  /*28c0*/  @P0 IMAD R0, R0, -0xb, R6 ;  /* 0xfffffff500000824 */ /* 0x000fca00078e0206 */
[----:B------:R-:W-:-:S05]  /*28d0*/  @P0 LEA R0, R0, UR45, 0x3 ;  /* 0x0000002d00000c11 */ /* 0x000fca000f8e18ff */
[----:B------:R-:W-:-:S05]  /*28e0*/  @P0 VIADD R0, R0, 0x58 ;  /* 0x0000005800000836 */ /* 0x000fca0000000000 */
[----:B--2---:R-:W-:-:S04]  /*28f0*/  @P0 PRMT R0, R3, 0x654, R0 ;  /* 0x0000065403000816 */ /* 0x004fc80000000000 */
[----:B------:R0:W-:Y:S01]  /*2900*/  @P0 SYNCS.ARRIVE.TRANS64.RED.A1T0 RZ, [R0+URZ], RZ ;  /* 0x000000ff00ff09a7 */ /* 0x0001e2000810043f */
[----:B------:R-:W-:-:S13]  /*2910*/  PLOP3.LUT P0, PT, PT, PT, UP0, 0x80, 0x0 ;  /* 0x000000000000781c */ /* 0x000fda0003f0f008 */
[----:B0-----:R-:W-:Y:S05]  /*2920*/  @P0 BRA `(.L_x_31) ;  /* 0x0000000000040947 */ /* 0x001fea0003800000 */
[----:B------:R-:W-:Y:S01]  /*2930*/  BPT.TRAP 0x1 ;  /* 0x000000040000795c */ /* 0x000fe20000300000 */
.L_x_31:
[----:B---34-:R-:W0:Y:S01]  /*2940*/  S2R R5, SR_TID.X ;  /* 0x0000000000057919 */ /* 0x018e220000002100 */
[----:B------:R-:W-:Y:S02]  /*2950*/  USHF.L.U32 UR42, UR42, 0x7, URZ ;  /* 0x000000072a2a7899 */ /* 0x000fe4000800063f */
[----:B------:R-:W-:Y:S01]  /*2960*/  USHF.R.S32.HI UR10, URZ, 0x1f, UR43 ;  /* 0x0000001f3f0a7899 */ /* 0x000fe2000801142b */
[----:B------:R-:W-:Y:S01]  /*2970*/  ULDC.64 UR8, c[0x0][0x5d0] ;  /* 0x0001740000087ab9 */ /* 0x000fe20000000a00 */
[----:B------:R-:W-:Y:S02]  /*2980*/  UIMAD.WIDE UR6, UR41, 0x200, URZ ;  /* 0x00000200290678a5 */ /* 0x000fe4000f8e023f */
[----:B------:R-:W-:Y:S01]  /*2990*/  IMAD.U32 R18, RZ, RZ, UR42 ;  /* 0x0000002aff127e24 */ /* 0x000fe2000f8e00ff */
[----:B------:R-:W-:Y:S02]  /*29a0*/  UIMAD UR4, UR10, UR8, URZ ;  /* 0x000000080a0472a4 */ /* 0x000fe4000f8e023f */
[----:B------:R-:W-:Y:S01]  /*29b0*/  IMAD.U32 R6, RZ, RZ, UR8 ;  /* 0x00000008ff067e24 */ /* 0x000fe2000f8e00ff */
[----:B------:R-:W-:-:S02]  /*29c0*/  USHF.L.U32 UR41, UR41, 0x9, URZ ;  /* 0x0000000929297899 */ /* 0x000fc4000800063f */
[----:B------:R-:W-:Y:S01]  /*29d0*/  UIMAD UR4, UR43, UR9, UR4 ;  /* 0x000000092b0472a4 */ /* 0x000fe2000f8e0204 */
[----:B------:R-:W-:Y:S01]  /*29e0*/  ULDC UR8, c[0x0][0x284] ;  /* 0x0000a10000087ab9 */ /* 0x000fe20000000800 */
[----:B------:R-:W-:Y:S02]  /*29f0*/  UIADD3 UR39, UR44, UR39, URZ ;  /* 0x000000272c277290 */ /* 0x000fe4000fffe03f */
[----:B------:R-:W-:Y:S02]  /*2a00*/  UISETP.GE.U32.AND UP2, UPT, UR44, 0xb, UPT ;  /* 0x0000000b2c00788c */ /* 0x000fe4000bf46070 */
[----:B------:R-:W-:-:S04]  /*2a10*/  UISETP.GT.U32.AND UP1, UPT, UR39, 0xa, UPT ;  /* 0x0000000a2700788c */ /* 0x000fc8000bf24070 */
[----:B------:R-:W-:Y:S01]  /*2a20*/  UISETP.LT.U32.AND UP1, UPT, UR44, 0xb, UP1 ;  /* 0x0000000b2c00788c */ /* 0x000fe20008f21070 */
[----:B0-----:R-:W-:Y:S01]  /*2a30*/  IMAD.SHL.U32 R19, R5, 0x2, RZ ;  /* 0x0000000205137824 */ /* 0x001fe200078e00ff */
[--C-:B------:R-:W-:Y:S02]  /*2a40*/  SHF.R.U32.HI R3, RZ, 0x7, R5.reuse ;  /* 0x00000007ff037819 */ /* 0x100fe40000011605 */
[----:B------:R-:W-:Y:S02]  /*2a50*/  SHF.R.U32.HI R0, RZ, 0x2, R5 ;  /* 0x00000002ff007819 */ /* 0x000fe40000011605 */
[----:B------:R-:W-:Y:S02]  /*2a60*/  LOP3.LUT R18, R18, 0x6, R19, 0xf8, !PT ;  /* 0x0000000612127812 */ /* 0x000fe400078ef813 */
[----:B------:R-:W-:Y:S02]  /*2a70*/  LOP3.LUT R3, R3, 0x1, RZ, 0xc0, !PT ;  /* 0x0000000103037812 */ /* 0x000fe400078ec0ff */
[----:B------:R-:W-:-:S02]  /*2a80*/  LOP3.LUT R4, R5, 0x60, RZ, 0xc0, !PT ;  /* 0x0000006005047812 */ /* 0x000fc400078ec0ff */
[----:B------:R-:W-:Y:S01]  /*2a90*/  SHF.R.S32.HI R19, RZ, 0x1f, R18 ;  /* 0x0000001fff137819 */ /* 0x000fe20000011412 */
[----:B------:R-:W-:Y:S01]  /*2aa0*/  IMAD.SHL.U32 R220, R3, 0x40, RZ ;  /* 0x0000004003dc7824 */ /* 0x000fe200078e00ff */
[----:B------:R-:W-:Y:S02]  /*2ab0*/  LOP3.LUT R0, R0, 0x7, RZ, 0xc0, !PT ;  /* 0x0000000700007812 */ /* 0x000fe400078ec0ff */
[----:B------:R-:W-:Y:S01]  /*2ac0*/  SHF.R.U32.HI R4, RZ, 0x1, R4 ;  /* 0x00000001ff047819 */ /* 0x000fe20000011604 */
[----:B------:R-:W-:Y:S01]  /*2ad0*/  IMAD.WIDE.U32 R6, R6, UR43, R18 ;  /* 0x0000002b06067c25 */ /* 0x000fe2000f8e0012 */
[--C-:B------:R-:W-:Y:S02]  /*2ae0*/  LOP3.LUT R220, R220, 0x40, R0.reuse, 0xe2, !PT ;  /* 0x00000040dcdc7812 */ /* 0x100fe400078ee200 */
[----:B------:R-:W-:Y:S01]  /*2af0*/  IADD3 R0, RZ, -R4, -R0 ;  /* 0x80000004ff007210 */ /* 0x000fe20007ffe800 */
[----:B------:R-:W-:Y:S01]  /*2b00*/  VIADD R7, R7, UR4 ;  /* 0x0000000407077c36 */ /* 0x000fe20008000000 */
[----:B------:R-:W-:Y:S01]  /*2b10*/  ULDC UR4, c[0x0][0x288] ;  /* 0x0000a20000047ab9 */ /* 0x000fe20000000800 */
[----:B------:R-:W-:Y:S01]  /*2b20*/  LOP3.LUT R220, R220, UR6, R4, 0xfe, !PT ;  /* 0x00000006dcdc7c12 */ /* 0x000fe2000f8efe04 */
[----:B------:R-:W-:Y:S01]  /*2b30*/  UISETP.GE.AND UP0, UPT, UR42, UR4, UPT ;  /* 0x000000042a00728c */ /* 0x000fe2000bf06270 */
[----:B------:R-:W-:-:S02]  /*2b40*/  IMAD R0, R3, -0x40, R0 ;  /* 0xffffffc003007824 */ /* 0x000fc400078e0200 */
[----:B------:R-:W-:Y:S01]  /*2b50*/  IMAD.U32 R3, RZ, RZ, UR8 ;  /* 0x00000008ff037e24 */ /* 0x000fe2000f8e00ff */
[----:B------:R-:W-:Y:S02]  /*2b60*/  UISETP.GE.OR UP0, UPT, UR41, UR8, UP0 ;  /* 0x000000082900728c */ /* 0x000fe40008706670 */
[----:B------:R-:W-:Y:S02]  /*2b70*/  USEL UR8, URZ, 0x1, !UP1 ;  /* 0x000000013f087887 */ /* 0x000fe4000c800000 */
[----:B------:R-:W-:Y:S01]  /*2b80*/  IADD3 R3, R3, -UR41, R0 ;  /* 0x8000002903037c10 */ /* 0x000fe2000fffe000 */
[----:B------:R-:W-:Y:S01]  /*2b90*/  UMOV UR41, 0xffffffff ;  /* 0xffffffff00297882 */ /* 0x000fe20000000000 */
[----:B------:R-:W-:Y:S01]  /*2ba0*/  LOP3.LUT R0, R5, 0x3, RZ, 0xc0, !PT ;  /* 0x0000000305007812 */ /* 0x000fe200078ec0ff */
[----:B------:R-:W-:Y:S01]  /*2bb0*/  IMAD.MOV.U32 R5, RZ, RZ, -0x2 ;  /* 0xfffffffeff057424 */ /* 0x000fe200078e00ff */
[----:B------:R-:W-:Y:S01]  /*2bc0*/  PLOP3.LUT P0, PT, PT, PT, UP0, 0x80, 0x0 ;  /* 0x000000000000781c */ /* 0x000fe20003f0f008 */
[----:B------:R-:W-:-:S02]  /*2bd0*/  ULOP3.LUT UR38, UR38, UR8, URZ, 0x3c, !UPT ;  /* 0x0000000826267292 */ /* 0x000fc4000f8e3c3f */
[----:B------:R-:W-:Y:S01]  /*2be0*/  IMAD R0, R0, R5, UR4 ;  /* 0x0000000400007e24 */ /* 0x000fe2000f8e0205 */
[----:B------:R-:W-:-:S03]  /*2bf0*/  UIMAD.WIDE.U32 UR4, UR39, -0x45d1745d, URZ ;  /* 0xba2e8ba3270478a5 */ /* 0x000fc6000f8e003f */
[----:B------:R-:W-:Y:S01]  /*2c00*/  VIADD R0, R0, -UR42 ;  /* 0x8000002a00007c36 */ /* 0x000fe20008000000 */
[----:B------:R-:W-:-:S04]  /*2c10*/  USHF.R.U32.HI UR4, URZ, 0x3, UR5 ;  /* 0x000000033f047899 */ /* 0x000fc80008011605 */
[----:B------:R-:W-:Y:S02]  /*2c20*/  UIMAD UR39, UR4, -0xb, UR39 ;  /* 0xfffffff5042778a4 */ /* 0x000fe4000f8e0227 */
[----:B------:R-:W-:Y:S01]  /*2c30*/  @UP2 ULOP3.LUT UR38, UR38, 0x1, UR4, 0x78, !UPT ;  /* 0x0000000126262892 */ /* 0x000fe2000f8e7804 */
[----:B------:R-:W-:Y:S11]  /*2c40*/  @P0 BRA `(.L_x_33) ;  /* 0x0000010400980947 */ /* 0x000ff60003800000 */
[----:B-----5:R-:W-:Y:S01]  /*2c50*/  FSETP.NEU.AND P1, PT, R16, RZ, PT ;  /* 0x000000ff1000720b */ /* 0x020fe20003f2d000 */
[----:B------:R-:W-:Y:S01]  /*2c60*/  ULDC.64 UR8, c[0x0][0x5c8] ;  /* 0x0001720000087ab9 */ /* 0x000fe20000000a00 */
[----:B------:R-:W-:Y:S01]  /*2c70*/  ISETP.GT.AND P0, PT, R3, RZ, PT ;  /* 0x000000ff0300720c */ /* 0x000fe20003f04270 */
[----:B------:R-:W-:Y:S01]  /*2c80*/  UIMAD UR4, UR7, UR8, URZ ;  /* 0x00000008070472a4 */ /* 0x000fe2000f8e023f */
[----:B------:R-:W-:Y:S01]  /*2c90*/  IMAD.U32 R10, RZ, RZ, UR9 ;  /* 0x00000009ff0a7e24 */ /* 0x000fe2000f8e00ff */
[----:B------:R-:W-:Y:S01]  /*2ca0*/  BSSY B0, `(.L_x_33) ;  /* 0x0001060000007945 */ /* 0x000fe20003800000 */
[----:B------:R-:W-:Y:S01]  /*2cb0*/  IMAD.WIDE.U32 R6, R220, UR8, R6 ;  /* 0x00000008dc067c25 */ /* 0x000fe2000f8e0006 */
[----:B------:R-:W-:-:S03]  /*2cc0*/  ISETP.GT.AND P2, PT, R0, RZ, P0 ;  /* 0x000000ff0000720c */ /* 0x000fc60000744270 */
[----:B------:R-:W-:-:S04]  /*2cd0*/  IMAD R10, R220, R10, UR4 ;  /* 0x00000004dc0a7e24 */ /* 0x000fc8000f8e020a */
[----:B------:R-:W-:Y:S01]  /*2ce0*/  IMAD.IADD R10, R7, 0x1, R10 ;  /* 0x00000001070a7824 */ /* 0x000fe200078e020a */
[----:B------:R-:W-:Y:S06]  /*2cf0*/  @!P1 BRA `(.L_x_34) ;  /* 0x000000b800349947 */ /* 0x000fec0003800000 */
[----:B------:R-:W0:Y:S01]  /*2d00*/  LDC.64 R22, c[0x0][0x5b8] ;  /* 0x00016e00ff167b82 */ /* 0x000e220000000a00 */
[----:B------:R-:W2:Y:S01]  /*2d10*/  LDL.LU R11, [R1] ;  /* 0x00000000010b7983 */ /* 0x000ea20000300800 */
[----:B------:R-:W-:-:S06]  /*2d20*/  ULDC.64 UR4, c[0x0][0x5c0] ;  /* 0x0001700000047ab9 */ /* 0x000fcc0000000a00 */
[----:B------:R-:W1:Y:S08]  /*2d30*/  LDC.64 R14, c[0x0][0x5b0] ;  /* 0x00016c00ff0e7b82 */ /* 0x000e700000000a00 */
[----:B------:R-:W3:Y:S01]  /*2d40*/  LDC.64 R12, c[0x0][0x5a8] ;  /* 0x00016a00ff0c7b82 */ /* 0x000ee20000000a00 */
[C---:B0-----:R-:W-:Y:S02]  /*2d50*/  IMAD R4, R22.reuse, UR10, RZ ;  /* 0x0000000a16047c24 */ /* 0x041fe4000f8e02ff */
[----:B------:R-:W-:-:S04]  /*2d60*/  IMAD.WIDE.U32 R216, R22, UR43, R18 ;  /* 0x0000002b16d87c25 */ /* 0x000fc8000f8e0012 */
[----:B------:R-:W-:Y:S02]  /*2d70*/  IMAD R23, R23, UR43, R4 ;  /* 0x0000002b17177c24 */ /* 0x000fe4000f8e0204 */
[----:B-1----:R-:W-:Y:S02]  /*2d80*/  IMAD R221, R14, UR7, RZ ;  /* 0x000000070edd7c24 */ /* 0x002fe4000f8e02ff */
[----:B------:R-:W-:Y:S02]  /*2d90*/  IMAD.IADD R21, R217, 0x1, R23 ;  /* 0x00000001d9157824 */ /* 0x000fe400078e0217 */
[----:B------:R-:W-:Y:S02]  /*2da0*/  IMAD.MOV.U32 R20, RZ, RZ, R216 ;  /* 0x000000ffff147224 */ /* 0x000fe400078e00d8 */
[C---:B------:R-:W-:Y:S02]  /*2db0*/  IMAD R221, R220.reuse, R15, R221 ;  /* 0x0000000fdcdd7224 */ /* 0x040fe400078e02dd */
[----:B------:R-:W-:-:S04]  /*2dc0*/  IMAD.WIDE.U32 R4, R220, R14, R20 ;  /* 0x0000000edc047225 */ /* 0x000fc800078e0014 */
[----:B------:R-:W-:Y:S01]  /*2dd0*/  IMAD.IADD R5, R5, 0x1, R221 ;  /* 0x0000000105057824 */ /* 0x000fe200078e02dd */
[----:B---3--:R-:W-:-:S04]  /*2de0*/  LEA R8, P1, R4, R12, 0x1 ;  /* 0x0000000c04087211 */ /* 0x008fc800078208ff */
[----:B------:R-:W-:-:S05]  /*2df0*/  LEA.HI.X R9, R4, R13, R5, 0x1, P1 ;  /* 0x0000000d04097211 */ /* 0x000fca00008f0c05 */
[----:B------:R-:W3:Y:S01]  /*2e00*/  @P2 LDG.E.LTC128B.U16 R223, desc[UR36][R8.64] ;  /* 0x0000002408df2981 */ /* 0x000ee2000c1e1520 */
[----:B------:R-:W-:Y:S01]  /*2e10*/  BSSY B1, `(.L_x_35) ;  /* 0x0000011000017945 */ /* 0x000fe20003800000 */
[----:B---3--:R-:W-:-:S05]  /*2e20*/  HADD2.F32 R4, -RZ, R223.H0_H0 ;  /* 0x200000dfff047230 */ /* 0x008fca0000004100 */
[----:B------:R-:W-:-:S04]  /*2e30*/  FMUL R4, R4, R16 ;  /* 0x0000001004047220 */ /* 0x000fc80000400000 */
[----:B--2---:R-:W-:Y:S01]  /*2e40*/  FFMA R7, R11, R2, R4 ;  /* 0x000000020b077223 */ /* 0x004fe20000000004 */
[----:B------:R-:W-:-:S04]  /*2e50*/  LEA R4, P1, R6, UR4, 0x1 ;  /* 0x0000000406047c11 */ /* 0x000fc8000f8208ff */
[----:B------:R-:W-:Y:S02]  /*2e60*/  LEA.HI.X R5, R6, UR5, R10, 0x1, P1 ;  /* 0x0000000506057c11 */ /* 0x000fe400088f0c0a */
[----:B------:R-:W-:-:S05]  /*2e70*/  F2FP.F16.F32.PACK_AB R6, RZ, R7 ;  /* 0x00000007ff06723e */ /* 0x000fca00000000ff */
[----:B------:R0:W-:Y:S02]  /*2e80*/  @P2 STG.E.U16 desc[UR36][R4.64], R6 ;  /* 0x0000000604002986 */ /* 0x0001e4000c101524 */
[----:B0-----:R-:W-:-:S04]  /*2e90*/  IMAD.WIDE.U32 R6, R220, R14, R18 ;  /* 0x0000000edc067225 */ /* 0x001fc800078e0012 */
[----:B------:R-:W-:Y:S02]  /*2ea0*/  IMAD.IADD R7, R221, 0x1, R7 ;  /* 0x00000001dd077824 */ /* 0x000fe400078e0207 */
[----:B------:R-:W-:-:S04]  /*2eb0*/  IMAD.WIDE.U32 R6, R22, UR43, R6 ;  /* 0x0000002b16067c25 */ /* 0x000fc8000f8e0006 */
[----:B------:R-:W-:Y:S01]  /*2ec0*/  IMAD.IADD R7, R23, 0x1, R7 ;  /* 0x0000000117077824 */ /* 0x000fe200078e0207 */
[----:B------:R-:W-:-:S04]  /*2ed0*/  LEA R10, P1, R6, R12, 0x1 ;  /* 0x0000000c060a7211 */ /* 0x000fc800078208ff */
[----:B------:R-:W-:Y:S02]  /*2ee0*/  LEA.HI.X R11, R6, R13, R7, 0x1, P1 ;  /* 0x0000000d060b7211 */ /* 0x000fe400008f0c07 */
[----:B------:R-:W-:-:S13]  /*2ef0*/  ISETP.GT.AND P1, PT, R0, 0x1, P0 ;  /* 0x000000010000780c */ /* 0x000fda0000724270 */
[----:B------:R-:W-:Y:S05]  /*2f00*/  @!P1 BRA `(.L_x_36) ;  /* 0x0000000000049947 */ /* 0x000fea0003800000 */
[----:B------:R0:W5:Y:S02]  /*2f10*/  LDG.E.LTC128B.U16 R223, desc[UR36][R10.64+0x2] ;  /* 0x000002240adf7981 */ /* 0x000164000c1e1520 */
.L_x_36:
[----:B------:R-:W-:Y:S05]  /*2f20*/  BSYNC B1 ;  /* 0x0000000000017941 */ /* 0x000fea0003800000 */
.L_x_35:
[----:B------:R-:W2:Y:S01]  /*2f30*/  LDL.LU R7, [R1+0x4] ;  /* 0x0000040001077983 */ /* 0x000ea20000300800 */
[----:B-----5:R-:W-:Y:S01]  /*2f40*/  HADD2.F32 R6, -RZ, R223.H0_H0 ;  /* 0x200000dfff067230 */ /* 0x020fe20000004100 */
[C---:B------:R-:W-:Y:S01]  /*2f50*/  SHF.L.U64.HI R219, R14.reuse, 0x3, R15 ;  /* 0x000000030edb7819 */ /* 0x040fe2000001020f */
[----:B------:R-:W-:Y:S01]  /*2f60*/  IMAD.SHL.U32 R218, R14, 0x8, RZ ;  /* 0x000000080eda7824 */ /* 0x000fe200078e00ff */
[----:B------:R-:W3:Y:S02]  /*2f70*/  LDL.LU R222, [R1+0x8] ;  /* 0x0000080001de7983 */ /* 0x000ee40000300800 */
[----:B------:R-:W-:-:S04]  /*2f80*/  FMUL R6, R6, R16 ;  /* 0x0000001006067220 */ /* 0x000fc80000400000 */
[----:B--2---:R-:W-:-:S05]  /*2f90*/  FFMA R6, R7, R2, R6 ;  /* 0x0000000207067223 */ /* 0x004fca0000000006 */
[----:B------:R-:W-:-:S05]  /*2fa0*/  F2FP.F16.F32.PACK_AB R6, RZ, R6 ;  /* 0x00000006ff06723e */ /* 0x000fca00000000ff */
[----:B------:R1:W-:Y:S01]  /*2fb0*/  @P1 STG.E.U16 desc[UR36][R4.64+0x2], R6 ;  /* 0x0000020604001986 */ /* 0x0003e2000c101524 */
[----:B------:R-:W-:-:S04]  /*2fc0*/  ISETP.GT.AND P1, PT, R3, 0x8, PT ;  /* 0x000000080300780c */ /* 0x000fc80003f24270 */
[----:B------:R-:W-:Y:S01]  /*2fd0*/  ISETP.GT.AND P2, PT, R0, RZ, P1 ;  /* 0x000000ff0000720c */ /* 0x000fe20000f44270 */
[----:B-1----:R-:W-:-:S04]  /*2fe0*/  IMAD.WIDE.U32 R6, R220, R14, R218 ;  /* 0x0000000edc067225 */ /* 0x002fc800078e00da */
[----:B------:R-:W-:Y:S01]  /*2ff0*/  IMAD.IADD R221, R221, 0x1, R7 ;  /* 0x00000001dddd7824 */ /* 0x000fe200078e0207 */
[----:B------:R-:W-:-:S05]  /*3000*/  IADD3 R7, P3, R216, R6, RZ ;  /* 0x00000006d8077210 */ /* 0x000fca0007f7e0ff */
[----:B------:R-:W-:Y:S01]  /*3010*/  IMAD.X R9, R221, 0x1, R21, P3 ;  /* 0x00000001dd097824 */ /* 0x000fe200018e0615 */
[----:B------:R-:W-:-:S04]  /*3020*/  LEA R8, P3, R7, R12, 0x1 ;  /* 0x0000000c07087211 */ /* 0x000fc800078608ff */
[----:B------:R-:W-:-:S05]  /*3030*/  LEA.HI.X R9, R7, R13, R9, 0x1, P3 ;  /* 0x0000000d07097211 */ /* 0x000fca00018f0c09 */
[----:B------:R1:W2:Y:S01]  /*3040*/  @P2 LDG.E.LTC128B.U16 R223, desc[UR36][R8.64] ;  /* 0x0000002408df2981 */ /* 0x0002a2000c1e1520 */
[----:B------:R-:W-:Y:S01]  /*3050*/  IADD3 R6, P3, R18, R6, RZ ;  /* 0x0000000612067210 */ /* 0x000fe20007f7e0ff */
[----:B------:R-:W-:Y:S01]  /*3060*/  BSSY B1, `(.L_x_37) ;  /* 0x0000016000017945 */ /* 0x000fe20003800000 */
[----:B------:R-:W-:-:S03]  /*3070*/  ISETP.GT.AND P4, PT, R0, 0x1, P1 ;  /* 0x000000010000780c */ /* 0x000fc60000f84270 */
[----:B------:R-:W-:Y:S02]  /*3080*/  IMAD.X R7, R19, 0x1, R221, P3 ;  /* 0x0000000113077824 */ /* 0x000fe400018e06dd */
[----:B------:R-:W-:Y:S02]  /*3090*/  IMAD.U32 R221, RZ, RZ, UR9 ;  /* 0x00000009ffdd7e24 */ /* 0x000fe4000f8e00ff */
[----:B------:R-:W-:-:S04]  /*30a0*/  IMAD.WIDE.U32 R6, R22, UR43, R6 ;  /* 0x0000002b16067c25 */ /* 0x000fc8000f8e0006 */
[----:B------:R-:W-:Y:S01]  /*30b0*/  IMAD.IADD R7, R23, 0x1, R7 ;  /* 0x0000000117077824 */ /* 0x000fe200078e0207 */
[----:B-1----:R-:W-:-:S04]  /*30c0*/  LEA R8, P3, R6, R12, 0x1 ;  /* 0x0000000c06087211 */ /* 0x002fc800078608ff */
[----:B------:R-:W-:Y:S01]  /*30d0*/  LEA.HI.X R9, R6, R13, R7, 0x1, P3 ;  /* 0x0000000d06097211 */ /* 0x000fe200018f0c07 */
[----:B--2---:R-:W-:-:S05]  /*30e0*/  HADD2.F32 R6, -RZ, R223.H0_H0 ;  /* 0x200000dfff067230 */ /* 0x004fca0000004100 */
[----:B------:R-:W-:-:S04]  /*30f0*/  FMUL R6, R6, R16 ;  /* 0x0000001006067220 */ /* 0x000fc80000400000 */
[----:B---3--:R-:W-:Y:S01]  /*3100*/  FFMA R7, R222, R2, R6 ;  /* 0x00000002de077223 */ /* 0x008fe20000000006 */
[----:B------:R-:W-:Y:S02]  /*3110*/  IMAD.U32 R222, RZ, RZ, UR8 ;  /* 0x00000008ffde7e24 */ /* 0x000fe4000f8e00ff */
[----:B------:R-:W-:Y:S02]  /*3120*/  IMAD.U32 R6, RZ, RZ, UR8 ;  /* 0x00000008ff067e24 */ /* 0x000fe4000f8e00ff */
[----:B------:R-:W-:Y:S01]  /*3130*/  IMAD.SHL.U32 R222, R222, 0x10, RZ ;  /* 0x00000010dede7824 */ /* 0x000fe200078e00ff */
[----:B------:R-:W-:Y:S02]  /*3140*/  F2FP.F16.F32.PACK_AB R7, RZ, R7 ;  /* 0x00000007ff07723e */ /* 0x000fe400000000ff */
[----:B------:R-:W-:Y:S02]  /*3150*/  SHF.L.U64.HI R221, R6, 0x4, R221 ;  /* 0x0000000406dd7819 */ /* 0x000fe400000102dd */
[----:B------:R-:W-:-:S02]  /*3160*/  IADD3 R6, P3, R222, R4, RZ ;  /* 0x00000004de067210 */ /* 0x000fc40007f7e0ff */
[----:B------:R-:W-:-:S03]  /*3170*/  PRMT R224, R7, 0x7610, R224 ;  /* 0x0000761007e07816 */ /* 0x000fc600000000e0 */
[----:B------:R-:W-:-:S05]  /*3180*/  IMAD.X R7, R221, 0x1, R5, P3 ;  /* 0x00000001dd077824 */ /* 0x000fca00018e0605 */
[----:B------:R1:W-:Y:S01]  /*3190*/  @P2 STG.E.U16 desc[UR36][R6.64], R224 ;  /* 0x000000e006002986 */ /* 0x0003e2000c101524 */
[----:B------:R-:W-:Y:S05]  /*31a0*/  @!P4 BRA `(.L_x_38) ;  /* 0x000000000004c947 */ /* 0x000fea0003800000 */
[----:B------:R2:W5:Y:S02]  /*31b0*/  LDG.E.LTC128B.U16 R223, desc[UR36][R8.64+0x2] ;  /* 0x0000022408df7981 */ /* 0x000564000c1e1520 */
.L_x_38:
[----:B------:R-:W-:Y:S05]  /*31c0*/  BSYNC B1 ;  /* 0x0000000000017941 */ /* 0x000fea0003800000 */
.L_x_37:
[----:B------:R-:W3:Y:S01]  /*31d0*/  LDL.LU R225, [R1+0xc] ;  /* 0x00000c0001e17983 */ /* 0x000ee20000300800 */
[----:B-1---5:R-:W-:Y:S01]  /*31e0*/  HADD2.F32 R224, -RZ, R223.H0_H0 ;  /* 0x200000dfffe07230 */ /* 0x022fe20000004100 */
[----:B------:R-:W-:Y:S01]  /*31f0*/  ISETP.GT.AND P2, PT, R0, 0x8, P0 ;  /* 0x000000080000780c */ /* 0x000fe20000744270 */
[----:B------:R-:W-:Y:S03]  /*3200*/  BSSY B1, `(.L_x_39) ;  /* 0x0000007000017945 */ /* 0x000fe60003800000 */
[----:B------:R-:W-:-:S04]  /*3210*/  FMUL R224, R224, R16 ;  /* 0x00000010e0e07220 */ /* 0x000fc80000400000 */
[----:B---3--:R-:W-:-:S05]  /*3220*/  FFMA R224, R225, R2, R224 ;  /* 0x00000002e1e07223 */ /* 0x008fca00000000e0 */
[----:B------:R-:W-:-:S05]  /*3230*/  F2FP.F16.F32.PACK_AB R224, RZ, R224 ;  /* 0x000000e0ffe0723e */ /* 0x000fca00000000ff */
[----:B------:R1:W-:Y:S01]  /*3240*/  @P4 STG.E.U16 desc[UR36][R6.64+0x2], R224 ;  /* 0x000002e006004986 */ /* 0x0003e2000c101524 */
[----:B------:R-:W-:Y:S05]  /*3250*/  @!P2 BRA `(.L_x_40) ;  /* 0x000000000004a947 */ /* 0x000fea0003800000 */
[----:B------:R3:W5:Y:S02]  /*3260*/  LDG.E.LTC128B.U16 R223, desc[UR36][R10.64+0x10] ;  /* 0x000010240adf7981 */ /* 0x000764000c1e1520 */
.L_x_40:
[----:B------:R-:W-:Y:S05]  /*3270*/  BSYNC B1 ;  /* 0x0000000000017941 */ /* 0x000fea0003800000 */
.L_x_39:
[----:B------:R-:W4:Y:S01]  /*3280*/  LDL.LU R225, [R1+0x10] ;  /* 0x0000100001e17983 */ /* 0x000f220000300800 */
[----:B-1---5:R-:W-:Y:S01]  /*3290*/  HADD2.F32 R224, -RZ, R223.H0_H0 ;  /* 0x200000dfffe07230 */ /* 0x022fe20000004100 */
[----:B------:R-:W-:Y:S01]  /*32a0*/  ISETP.GT.AND P3, PT, R0, 0x9, P0 ;  /* 0x000000090000780c */ /* 0x000fe20000764270 */
[----:B------:R-:W-:Y:S03]  /*32b0*/  BSSY B1, `(.L_x_41) ;  /* 0x0000007000017945 */ /* 0x000fe60003800000 */
[----:B------:R-:W-:-:S04]  /*32c0*/  FMUL R224, R224, R16 ;  /* 0x00000010e0e07220 */ /* 0x000fc80000400000 */
[----:B----4-:R-:W-:-:S05]  /*32d0*/  FFMA R224, R225, R2, R224 ;  /* 0x00000002e1e07223 */ /* 0x010fca00000000e0 */
[----:B------:R-:W-:-:S05]  /*32e0*/  F2FP.F16.F32.PACK_AB R224, RZ, R224 ;  /* 0x000000e0ffe0723e */ /* 0x000fca00000000ff */
[----:B------:R1:W-:Y:S01]  /*32f0*/  @P2 STG.E.U16 desc[UR36][R4.64+0x10], R224 ;  /* 0x000010e004002986 */ /* 0x0003e2000c101524 */
[----:B------:R-:W-:Y:S05]  /*3300*/  @!P3 BRA `(.L_x_42) ;  /* 0x000000000004b947 */ /* 0x000fea0003800000 */
[----:B------:R4:W5:Y:S02]  /*3310*/  LDG.E.LTC128B.U16 R223, desc[UR36][R10.64+0x12] ;  /* 0x000012240adf7981 */ /* 0x000964000c1e1520 */
.L_x_42:
[----:B------:R-:W-:Y:S05]  /*3320*/  BSYNC B1 ;  /* 0x0000000000017941 */ /* 0x000fea0003800000 */
.L_x_41:
[----:B------:R-:W2:Y:S01]  /*3330*/  LDL.LU R225, [R1+0x14] ;  /* 0x0000140001e17983 */ /* 0x000ea20000300800 */
[----:B-1---5:R-:W-:Y:S01]  /*3340*/  HADD2.F32 R224, -RZ, R223.H0_H0 ;  /* 0x200000dfffe07230 */ /* 0x022fe20000004100 */
[----:B------:R-:W-:Y:S01]  /*3350*/  ISETP.GT.AND P2, PT, R0, 0x8, P1 ;  /* 0x000000080000780c */ /* 0x000fe20000f44270 */
[----:B------:R-:W-:Y:S03]  /*3360*/  BSSY B1, `(.L_x_43) ;  /* 0x0000007000017945 */ /* 0x000fe60003800000 */
[----:B------:R-:W-:-:S04]  /*3370*/  FMUL R224, R224, R16 ;  /* 0x00000010e0e07220 */ /* 0x000fc80000400000 */
[----:B--2---:R-:W-:-:S05]  /*3380*/  FFMA R224, R225, R2, R224 ;  /* 0x00000002e1e07223 */ /* 0x004fca00000000e0 */
[----:B------:R-:W-:-:S05]  /*3390*/  F2FP.F16.F32.PACK_AB R224, RZ, R224 ;  /* 0x000000e0ffe0723e */ /* 0x000fca00000000ff */
[----:B------:R1:W-:Y:S01]  /*33a0*/  @P3 STG.E.U16 desc[UR36][R4.64+0x12], R224 ;  /* 0x000012e004003986 */ /* 0x0003e2000c101524 */
[----:B------:R-:W-:Y:S05]  /*33b0*/  @!P2 BRA `(.L_x_44) ;  /* 0x000000000004a947 */ /* 0x000fea0003800000 */
[----:B------:R2:W5:Y:S02]  /*33c0*/  LDG.E.LTC128B.U16 R223, desc[UR36][R8.64+0x10] ;  /* 0x0000102408df7981 */ /* 0x000564000c1e1520 */
.L_x_44:
[----:B------:R-:W-:Y:S05]  /*33d0*/  BSYNC B1 ;  /* 0x0000000000017941 */ /* 0x000fea0003800000 */
.L_x_43:
        /* <DEDUP_REMOVED lines=10> */
.L_x_46:
[----:B------:R-:W-:Y:S05]  /*3480*/  BSYNC B1 ;  /* 0x0000000000017941 */ /* 0x000fea0003800000 */
.L_x_45:
        /* <DEDUP_REMOVED lines=10> */
.L_x_48:
[----:B------:R-:W-:Y:S05]  /*3530*/  BSYNC B1 ;  /* 0x0000000000017941 */ /* 0x000fea0003800000 */
.L_x_47:
        /* <DEDUP_REMOVED lines=10> */
.L_x_50:
[----:B------:R-:W-:Y:S05]  /*35e0*/  BSYNC B1 ;  /* 0x0000000000017941 */ /* 0x000fea0003800000 */
.L_x_49:
        /* <DEDUP_REMOVED lines=10> */
.L_x_52:
[----:B------:R-:W-:Y:S05]  /*3690*/  BSYNC B1 ;  /* 0x0000000000017941 */ /* 0x000fea0003800000 */
.L_x_51:
        /* <DEDUP_REMOVED lines=10> */
.L_x_54:
[----:B------:R-:W-:Y:S05]  /*3740*/  BSYNC B1 ;  /* 0x0000000000017941 */ /* 0x000fea0003800000 */
.L_x_53:
        /* <DEDUP_REMOVED lines=10> */
.L_x_56:
[----:B------:R-:W-:Y:S05]  /*37f0*/  BSYNC B1 ;  /* 0x0000000000017941 */ /* 0x000fea0003800000 */
.L_x_55:
        /* <DEDUP_REMOVED lines=10> */
.L_x_58:
[----:B------:R-:W-:Y:S05]  /*38a0*/  BSYNC B1 ;  /* 0x0000000000017941 */ /* 0x000fea0003800000 */
.L_x_57:
        /* <DEDUP_REMOVED lines=10> */
.L_x_60:
[----:B------:R-:W-:Y:S05]  /*3950*/  BSYNC B1 ;  /* 0x0000000000017941 */ /* 0x000fea0003800000 */
.L_x_59:
        /* <DEDUP_REMOVED lines=10> */
.L_x_62:
[----:B------:R-:W-:Y:S05]  /*3a00*/  BSYNC B1 ;  /* 0x0000000000017941 */ /* 0x000fea0003800000 */
.L_x_61:
        /* <DEDUP_REMOVED lines=10> */
.L_x_64:
[----:B------:R-:W-:Y:S05]  /*3ab0*/  BSYNC B1 ;  /* 0x0000000000017941 */ /* 0x000fea0003800000 */
.L_x_63:
        /* <DEDUP_REMOVED lines=10> */
.L_x_66:
[----:B------:R-:W-:Y:S05]  /*3b60*/  BSYNC B1 ;  /* 0x0000000000017941 */ /* 0x000fea0003800000 */
.L_x_65:
        /* <DEDUP_REMOVED lines=10> */
.L_x_68:
[----:B------:R-:W-:Y:S05]  /*3c10*/  BSYNC B1 ;  /* 0x0000000000017941 */ /* 0x000fea0003800000 */
.L_x_67:
        /* <DEDUP_REMOVED lines=10> */
.L_x_70:
[----:B------:R-:W-:Y:S05]  /*3cc0*/  BSYNC B1 ;  /* 0x0000000000017941 */ /* 0x000fea0003800000 */
.L_x_69:
        /* <DEDUP_REMOVED lines=10> */
.L_x_72:
[----:B------:R-:W-:Y:S05]  /*3d70*/  BSYNC B1 ;  /* 0x0000000000017941 */ /* 0x000fea0003800000 */
.L_x_71:
        /* <DEDUP_REMOVED lines=10> */
.L_x_74:
[----:B------:R-:W-:Y:S05]  /*3e20*/  BSYNC B1 ;  /* 0x0000000000017941 */ /* 0x000fea0003800000 */
.L_x_73:
        /* <DEDUP_REMOVED lines=10> */
.L_x_76:
[----:B------:R-:W-:Y:S05]  /*3ed0*/  BSYNC B1 ;  /* 0x0000000000017941 */ /* 0x000fea0003800000 */
.L_x_75:
        /* <DEDUP_REMOVED lines=10> */
.L_x_78:
[----:B------:R-:W-:Y:S05]  /*3f80*/  BSYNC B1 ;  /* 0x0000000000017941 */ /* 0x000fea0003800000 */
.L_x_77:
        /* <DEDUP_REMOVED lines=10> */
.L_x_80:
[----:B------:R-:W-:Y:S05]  /*4030*/  BSYNC B1 ;  /* 0x0000000000017941 */ /* 0x000fea0003800000 */
.L_x_79:
        /* <DEDUP_REMOVED lines=10> */
.L_x_82:
[----:B------:R-:W-:Y:S05]  /*40e0*/  BSYNC B1 ;  /* 0x0000000000017941 */ /* 0x000fea0003800000 */
.L_x_81:
        /* <DEDUP_REMOVED lines=10> */
.L_x_84:
[----:B------:R-:W-:Y:S05]  /*4190*/  BSYNC B1 ;  /* 0x0000000000017941 */ /* 0x000fea0003800000 */
.L_x_83:
        /* <DEDUP_REMOVED lines=10> */
.L_x_86:
[----:B------:R-:W-:Y:S05]  /*4240*/  BSYNC B1 ;  /* 0x0000000000017941 */ /* 0x000fea0003800000 */
.L_x_85:
        /* <DEDUP_REMOVED lines=10> */
.L_x_88:
[----:B------:R-:W-:Y:S05]  /*42f0*/  BSYNC B1 ;  /* 0x0000000000017941 */ /* 0x000fea0003800000 */
.L_x_87:
        /* <DEDUP_REMOVED lines=10> */
.L_x_90:
[----:B------:R-:W-:Y:S05]  /*43a0*/  BSYNC B1 ;  /* 0x0000000000017941 */ /* 0x000fea0003800000 */
.L_x_89:
        /* <DEDUP_REMOVED lines=10> */
.L_x_92:
[----:B------:R-:W-:Y:S05]  /*4450*/  BSYNC B1 ;  /* 0x0000000000017941 */ /* 0x000fea0003800000 */
.L_x_91:
        /* <DEDUP_REMOVED lines=10> */
.L_x_94:
[----:B------:R-:W-:Y:S05]  /*4500*/  BSYNC B1 ;  /* 0x0000000000017941 */ /* 0x000fea0003800000 */
.L_x_93:
        /* <DEDUP_REMOVED lines=10> */
.L_x_96:
[----:B------:R-:W-:Y:S05]  /*45b0*/  BSYNC B1 ;  /* 0x0000000000017941 */ /* 0x000fea0003800000 */
.L_x_95:
        /* <DEDUP_REMOVED lines=10> */
.L_x_98:
[----:B------:R-:W-:Y:S05]  /*4660*/  BSYNC B1 ;  /* 0x0000000000017941 */ /* 0x000fea0003800000 */
.L_x_97:
        /* <DEDUP_REMOVED lines=10> */
.L_x_100:
[----:B------:R-:W-:Y:S05]  /*4710*/  BSYNC B1 ;  /* 0x0000000000017941 */ /* 0x000fea0003800000 */
.L_x_99:
        /* <DEDUP_REMOVED lines=10> */
.L_x_102:
[----:B------:R-:W-:Y:S05]  /*47c0*/  BSYNC B1 ;  /* 0x0000000000017941 */ /* 0x000fea0003800000 */
.L_x_101:
        /* <DEDUP_REMOVED lines=10> */
.L_x_104:
[----:B------:R-:W-:Y:S05]  /*4870*/  BSYNC B1 ;  /* 0x0000000000017941 */ /* 0x000fea0003800000 */
.L_x_103:
        /* <DEDUP_REMOVED lines=10> */
.L_x_106:
[----:B------:R-:W-:Y:S05]  /*4920*/  BSYNC B1 ;  /* 0x0000000000017941 */ /* 0x000fea0003800000 */
.L_x_105:
        /* <DEDUP_REMOVED lines=10> */
.L_x_108:
[----:B------:R-:W-:Y:S05]  /*49d0*/  BSYNC B1 ;  /* 0x0000000000017941 */ /* 0x000fea0003800000 */
.L_x_107:
        /* <DEDUP_REMOVED lines=10> */
.L_x_110:
[----:B------:R-:W-:Y:S05]  /*4a80*/  BSYNC B1 ;  /* 0x0000000000017941 */ /* 0x000fea0003800000 */
.L_x_109:
        /* <DEDUP_REMOVED lines=10> */
.L_x_112:
[----:B------:R-:W-:Y:S05]  /*4b30*/  BSYNC B1 ;  /* 0x0000000000017941 */ /* 0x000fea0003800000 */
.L_x_111:
        /* <DEDUP_REMOVED lines=10> */
.L_x_114:
[----:B------:R-:W-:Y:S05]  /*4be0*/  BSYNC B1 ;  /* 0x0000000000017941 */ /* 0x000fea0003800000 */
.L_x_113:
        /* <DEDUP_REMOVED lines=10> */
.L_x_116:
[----:B------:R-:W-:Y:S05]  /*4c90*/  BSYNC B1 ;  /* 0x0000000000017941 */ /* 0x000fea0003800000 */
.L_x_115:
        /* <DEDUP_REMOVED lines=10> */
.L_x_118:
[----:B------:R-:W-:Y:S05]  /*4d40*/  BSYNC B1 ;  /* 0x0000000000017941 */ /* 0x000fea0003800000 */
.L_x_117:
        /* <DEDUP_REMOVED lines=10> */
.L_x_120:
[----:B------:R-:W-:Y:S05]  /*4df0*/  BSYNC B1 ;  /* 0x0000000000017941 */ /* 0x000fea0003800000 */
.L_x_119:
        /* <DEDUP_REMOVED lines=10> */
.L_x_122:
[----:B------:R-:W-:Y:S05]  /*4ea0*/  BSYNC B1 ;  /* 0x0000000000017941 */ /* 0x000fea0003800000 */
.L_x_121:
        /* <DEDUP_REMOVED lines=10> */
.L_x_124:
[----:B------:R-:W-:Y:S05]  /*4f50*/  BSYNC B1 ;  /* 0x0000000000017941 */ /* 0x000fea0003800000 */
.L_x_123:
        /* <DEDUP_REMOVED lines=10> */
.L_x_126:
[----:B------:R-:W-:Y:S05]  /*5000*/  BSYNC B1 ;  /* 0x0000000000017941 */ /* 0x000fea0003800000 */
.L_x_125:
        /* <DEDUP_REMOVED lines=10> */
.L_x_128:
[----:B------:R-:W-:Y:S05]  /*50b0*/  BSYNC B1 ;  /* 0x0000000000017941 */ /* 0x000fea0003800000 */
.L_x_127:
        /* <DEDUP_REMOVED lines=10> */
.L_x_130:
[----:B------:R-:W-:Y:S05]  /*5160*/  BSYNC B1 ;  /* 0x0000000000017941 */ /* 0x000fea0003800000 */
.L_x_129:
        /* <DEDUP_REMOVED lines=10> */
.L_x_132:
[----:B------:R-:W-:Y:S05]  /*5210*/  BSYNC B1 ;  /* 0x0000000000017941 */ /* 0x000fea0003800000 */
.L_x_131:
        /* <DEDUP_REMOVED lines=10> */
.L_x_134:
[----:B------:R-:W-:Y:S05]  /*52c0*/  BSYNC B1 ;  /* 0x0000000000017941 */ /* 0x000fea0003800000 */
.L_x_133:
        /* <DEDUP_REMOVED lines=10> */
.L_x_136:
[----:B------:R-:W-:Y:S05]  /*5370*/  BSYNC B1 ;  /* 0x0000000000017941 */ /* 0x000fea0003800000 */
.L_x_135:
        /* <DEDUP_REMOVED lines=10> */
.L_x_138:
[----:B------:R-:W-:Y:S05]  /*5420*/  BSYNC B1 ;  /* 0x0000000000017941 */ /* 0x000fea0003800000 */
.L_x_137:
        /* <DEDUP_REMOVED lines=10> */
.L_x_140:
[----:B------:R-:W-:Y:S05]  /*54d0*/  BSYNC B1 ;  /* 0x0000000000017941 */ /* 0x000fea0003800000 */
.L_x_139:
        /* <DEDUP_REMOVED lines=10> */
.L_x_142:
[----:B------:R-:W-:Y:S05]  /*5580*/  BSYNC B1 ;  /* 0x0000000000017941 */ /* 0x000fea0003800000 */
.L_x_141:
[----:B------:R-:W2:Y:S01]  /*5590*/  LDL.LU R226, [R1+0xdc] ;  /* 0x0000dc0001e27983 */ /* 0x000ea20000300800 */
[----:B-----5:R-:W-:Y:S01]  /*55a0*/  HADD2.F32 R225, -RZ, R223.H0_H0 ;  /* 0x200000dfffe17230 */ /* 0x020fe20000004100 */
[----:B------:R-:W-:Y:S01]  /*55b0*/  ISETP.GT.AND P2, PT, R0, 0x70, P0 ;  /* 0x000000700000780c */ /* 0x000fe20000744270 */
[----:B------:R-:W-:Y:S03]  /*55c0*/  BSSY B1, `(.L_x_143) ;  /* 0x0000007000017945 */ /* 0x000fe60003800000 */
[----:B------:R-:W-:-:S04]  /*55d0*/  FMUL R225, R225, R16 ;  /* 0x00000010e1e17220 */ /* 0x000fc80000400000 */
[----:B--2---:R-:W-:-:S05]  /*55e0*/  FFMA R225, R226, R2, R225 ;  /* 0x00000002e2e17223 */ /* 0x004fca00000000e1 */
[----:B-1----:R-:W-:-:S05]  /*55f0*/  F2FP.F16.F32.PACK_AB R224, RZ, R225 ;  /* 0x000000e1ffe0723e */ /* 0x002fca00000000ff */
[----:B------:R1:W-:Y:S01]  /*5600*/  @P3 STG.E.U16 desc[UR36][R6.64+0xd2], R224 ;  /* 0x0000d2e006003986 */ /* 0x0003e2000c101524 */
[----:B------:R-:W-:Y:S05]  /*5610*/  @!P2 BRA `(.L_x_144) ;  /* 0x000000000004a947 */ /* 0x000fea0003800000 */
[----:B------:R2:W5:Y:S02]  /*5620*/  LDG.E.LTC128B.U16 R223, desc[UR36][R10.64+0xe0] ;  /* 0x0000e0240adf7981 */ /* 0x000564000c1e1520 */
.L_x_144:
[----:B------:R-:W-:Y:S05]  /*5630*/  BSYNC B1 ;  /* 0x0000000000017941 */ /* 0x000fea0003800000 */
.L_x_143:
[----:B------:R-:W3:Y:S01]  /*5640*/  LDL.LU R226, [R1+0xe0] ;  /* 0x0000e00001e27983 */ /* 0x000ee20000300800 */
[----:B-----5:R-:W-:Y:S01]  /*5650*/  HADD2.F32 R225, -RZ, R223.H0_H0 ;  /* 0x200000dfffe17230 */ /* 0x020fe20000004100 */
[----:B------:R-:W-:Y:S01]  /*5660*/  ISETP.GT.AND P3, PT, R0, 0x71, P0 ;  /* 0x000000710000780c */ /* 0x000fe20000764270 */
[----:B------:R-:W-:Y:S03]  /*5670*/  BSSY B1, `(.L_x_145) ;  /* 0x0000007000017945 */ /* 0x000fe60003800000 */
[----:B------:R-:W-:-:S04]  /*5680*/  FMUL R225, R225, R16 ;  /* 0x00000010e1e17220 */ /* 0x000fc80000400000 */
[----:B---3--:R-:W-:-:S05]  /*5690*/  FFMA R225, R226, R2, R225 ;  /* 0x00000002e2e17223 */ /* 0x008fca00000000e1 */
[----:B-1----:R-:W-:-:S05]  /*56a0*/  F2FP.F16.F32.PACK_AB R224, RZ, R225 ;  /* 0x000000e1ffe0723e */ /* 0x002fca00000000ff */
[----:B------:R1:W-:Y:S01]  /*56b0*/  @P2 STG.E.U16 desc[UR36][R4.64+0xe0], R224 ;  /* 0x0000e0e004002986 */ /* 0x0003e2000c101524 */
[----:B------:R-:W-:Y:S05]  /*56c0*/  @!P3 BRA `(.L_x_146) ;  /* 0x000000000004b947 */ /* 0x000fea0003800000 */
[----:B------:R3:W5:Y:S02]  /*56d0*/  LDG.E.LTC128B.U16 R223, desc[UR36][R10.64+0xe2] ;  /* 0x0000e2240adf7981 */ /* 0x000764000c1e1520 */
.L_x_146:
[----:B------:R-:W-:Y:S05]  /*56e0*/  BSYNC B1 ;  /* 0x0000000000017941 */ /* 0x000fea0003800000 */
.L_x_145:
[----:B-1----:R-:W2:Y:S01]  /*56f0*/  LDL.LU R224, [R1+0xe4] ;  /* 0x0000e40001e07983 */ /* 0x002ea20000300800 */
[----:B-----5:R-:W-:Y:S01]  /*5700*/  HADD2.F32 R225, -RZ, R223.H0_H0 ;  /* 0x200000dfffe17230 */ /* 0x020fe20000004100 */
        /* <DEDUP_REMOVED lines=8> */
.L_x_148:
[----:B------:R-:W-:Y:S05]  /*5790*/  BSYNC B1 ;  /* 0x0000000000017941 */ /* 0x000fea0003800000 */
.L_x_147:
        /* <DEDUP_REMOVED lines=10> */
.L_x_150:
[----:B------:R-:W-:Y:S05]  /*5840*/  BSYNC B1 ;  /* 0x0000000000017941 */ /* 0x000fea0003800000 */
.L_x_149:
        /* <DEDUP_REMOVED lines=10> */
.L_x_152:
[----:B------:R-:W-:Y:S05]  /*58f0*/  BSYNC B1 ;  /* 0x0000000000017941 */ /* 0x000fea0003800000 */
.L_x_151:
        /* <DEDUP_REMOVED lines=10> */
.L_x_154:
[----:B------:R-:W-:Y:S05]  /*59a0*/  BSYNC B1 ;  /* 0x0000000000017941 */ /* 0x000fea0003800000 */
.L_x_153:
[----:B0-234-:R-:W2:Y:S01]  /*59b0*/  LDL.LU R10, [R1+0xf4] ;  /* 0x0000f400010a7983 */ /* 0x01dea20000300800 */
        /* <DEDUP_REMOVED lines=9> */
.L_x_156:
[----:B------:R-:W-:Y:S05]  /*5a50*/  BSYNC B1 ;  /* 0x0000000000017941 */ /* 0x000fea0003800000 */
.L_x_155:
[----:B------:R-:W3:Y:S01]  /*5a60*/  LDL.LU R10, [R1+0xf8] ;  /* 0x0000f800010a7983 */ /* 0x000ee20000300800 */
[----:B0----5:R-:W-:Y:S01]  /*5a70*/  HADD2.F32 R11, -RZ, R223.H0_H0 ;  /* 0x200000dfff0b7230 */ /* 0x021fe20000004100 */
[----:B------:R-:W-:Y:S01]  /*5a80*/  ISETP.GT.AND P1, PT, R0, 0x79, P1 ;  /* 0x000000790000780c */ /* 0x000fe20000f24270 */
[----:B------:R-:W-:Y:S01]  /*5a90*/  BSSY B1, `(.L_x_157) ;  /* 0x0000009000017945 */ /* 0x000fe20003800000 */
[----:B------:R-:W-:Y:S02]  /*5aa0*/  IADD3 R224, P0, R220, 0x80, RZ ;  /* 0x00000080dce07810 */ /* 0x000fe40007f1e0ff */
[----:B------:R-:W-:-:S03]  /*5ab0*/  FMUL R11, R11, R16 ;  /* 0x000000100b0b7220 */ /* 0x000fc60000400000 */
[----:B-1----:R-:W-:Y:S02]  /*5ac0*/  IMAD.X R225, RZ, RZ, UR7, P0 ;  /* 0x00000007ffe17e24 */ /* 0x002fe400080e06ff */
[----:B---3--:R-:W-:-:S05]  /*5ad0*/  FFMA R11, R10, R2, R11 ;  /* 0x000000020a0b7223 */ /* 0x008fca000000000b */
[----:B------:R-:W-:-:S05]  /*5ae0*/  F2FP.F16.F32.PACK_AB R11, RZ, R11 ;  /* 0x0000000bff0b723e */ /* 0x000fca00000000ff */
[----:B------:R0:W-:Y:S01]  /*5af0*/  @P2 STG.E.U16 desc[UR36][R6.64+0xf0], R11 ;  /* 0x0000f00b06002986 */ /* 0x0001e2000c101524 */
[----:B------:R-:W-:Y:S05]  /*5b00*/  @!P1 BRA `(.L_x_158) ;  /* 0x0000000000049947 */ /* 0x000fea0003800000 */
[----:B------:R1:W5:Y:S02]  /*5b10*/  LDG.E.LTC128B.U16 R223, desc[UR36][R8.64+0xf2] ;  /* 0x0000f22408df7981 */ /* 0x000364000c1e1520 */
.L_x_158:
[----:B------:R-:W-:Y:S05]  /*5b20*/  BSYNC B1 ;  /* 0x0000000000017941 */ /* 0x000fea0003800000 */
.L_x_157:
[----:B------:R-:W3:Y:S01]  /*5b30*/  LDL.LU R10, [R1+0xfc] ;  /* 0x0000fc00010a7983 */ /* 0x000ee20000300800 */
[----:B-12--5:R-:W-:Y:S01]  /*5b40*/  HADD2.F32 R9, -RZ, R223.H0_H0 ;  /* 0x200000dfff097230 */ /* 0x026fe20000004100 */
[----:B------:R-:W-:Y:S01]  /*5b50*/  ISETP.GT.AND P0, PT, R3, 0x80, PT ;  /* 0x000000800300780c */ /* 0x000fe20003f04270 */
[----:B------:R-:W-:-:S03]  /*5b60*/  IMAD R225, R225, R14, RZ ;  /* 0x0000000ee1e17224 */ /* 0x000fc600078e02ff */
[----:B0-----:R-:W-:Y:S01]  /*5b70*/  FMUL R11, R9, R16 ;  /* 0x00000010090b7220 */ /* 0x001fe20000400000 */
[----:B------:R-:W-:Y:S01]  /*5b80*/  IMAD R225, R224, R15, R225 ;  /* 0x0000000fe0e17224 */ /* 0x000fe200078e02e1 */
[----:B------:R-:W-:Y:S01]  /*5b90*/  ISETP.GT.AND P4, PT, R0, RZ, P0 ;  /* 0x000000ff0000720c */ /* 0x000fe20000784270 */
[----:B------:R-:W-:-:S05]  /*5ba0*/  IMAD.WIDE.U32 R8, R224, R14, R20 ;  /* 0x0000000ee0087225 */ /* 0x000fca00078e0014 */
[----:B------:R-:W-:Y:S01]  /*5bb0*/  IADD3 R9, R9, R225, RZ ;  /* 0x000000e109097210 */ /* 0x000fe20007ffe0ff */
[----:B---3--:R-:W-:Y:S01]  /*5bc0*/  FFMA R11, R10, R2, R11 ;  /* 0x000000020a0b7223 */ /* 0x008fe2000000000b */
[----:B------:R-:W-:-:S04]  /*5bd0*/  LEA R10, P2, R8, R12, 0x1 ;  /* 0x0000000c080a7211 */ /* 0x000fc800078408ff */
[----:B------:R-:W-:Y:S02]  /*5be0*/  F2FP.F16.F32.PACK_AB R226, RZ, R11 ;  /* 0x0000000bffe2723e */ /* 0x000fe400000000ff */
[----:B------:R-:W-:Y:S02]  /*5bf0*/  LEA.HI.X R11, R8, R13, R9, 0x1, P2 ;  /* 0x0000000d080b7211 */ /* 0x000fe400010f0c09 */
[----:B------:R-:W-:-:S05]  /*5c00*/  PRMT R8, R226, 0x7610, R8 ;  /* 0x00007610e2087816 */ /* 0x000fca0000000008 */
[----:B------:R0:W-:Y:S04]  /*5c10*/  @P1 STG.E.U16 desc[UR36][R6.64+0xf2], R8 ;  /* 0x0000f20806001986 */ /* 0x0001e8000c101524 */
[----:B------:R1:W2:Y:S01]  /*5c20*/  @P4 LDG.E.LTC128B.U16 R223, desc[UR36][R10.64] ;  /* 0x000000240adf4981 */ /* 0x0002a2000c1e1520 */
[----:B------:R-:W-:Y:S01]  /*5c30*/  IMAD.U32 R227, RZ, RZ, UR8 ;  /* 0x00000008ffe37e24 */ /* 0x000fe2000f8e00ff */
[----:B------:R-:W-:Y:S01]  /*5c40*/  ISETP.GT.AND P2, PT, R0, 0x1, P0 ;  /* 0x000000010000780c */ /* 0x000fe20000744270 */
[----:B------:R-:W-:Y:S01]  /*5c50*/  IMAD.U32 R226, RZ, RZ, UR8 ;  /* 0x00000008ffe27e24 */ /* 0x000fe2000f8e00ff */
[----:B------:R-:W-:Y:S01]  /*5c60*/  BSSY B1, `(.L_x_159) ;  /* 0x0000013000017945 */ /* 0x000fe20003800000 */
[----:B------:R-:W-:Y:S02]  /*5c70*/  IMAD.U32 R229, RZ, RZ, UR9 ;  /* 0x00000009ffe57e24 */ /* 0x000fe4000f8e00ff */
[----:B------:R-:W-:-:S02]  /*5c80*/  IMAD.SHL.U32 R227, R227, 0x100, RZ ;  /* 0x00000100e3e37824 */ /* 0x000fc400078e00ff */
[----:B0-----:R-:W-:Y:S01]  /*5c90*/  IMAD.WIDE.U32 R6, R224, R14, R18 ;  /* 0x0000000ee0067225 */ /* 0x001fe200078e0012 */
[----:B------:R-:W-:-:S03]  /*5ca0*/  SHF.L.U64.HI R226, R226, 0x8, R229 ;  /* 0x00000008e2e27819 */ /* 0x000fc600000102e5 */
[----:B------:R-:W-:Y:S02]  /*5cb0*/  IMAD.IADD R7, R225, 0x1, R7 ;  /* 0x00000001e1077824 */ /* 0x000fe400078e0207 */
[----:B-1----:R-:W-:Y:S01]  /*5cc0*/  IMAD.WIDE.U32 R10, R22, UR43, R6 ;  /* 0x0000002b160a7c25 */ /* 0x002fe2000f8e0006 */
[----:B------:R-:W-:-:S03]  /*5cd0*/  IADD3 R6, P1, R227, R4, RZ ;  /* 0x00000004e3067210 */ /* 0x000fc60007f3e0ff */
[----:B------:R-:W-:Y:S01]  /*5ce0*/  IMAD.IADD R11, R23, 0x1, R11 ;  /* 0x00000001170b7824 */ /* 0x000fe200078e020b */
[----:B------:R-:W-:Y:S01]  /*5cf0*/  LEA R8, P3, R10, R12, 0x1 ;  /* 0x0000000c0a087211 */ /* 0x000fe200078608ff */
[----:B------:R-:W-:Y:S02]  /*5d00*/  IMAD.X R7, R226, 0x1, R5, P1 ;  /* 0x00000001e2077824 */ /* 0x000fe400008e0605 */
[----:B--2---:R-:W-:-:S05]  /*5d10*/  HADD2.F32 R9, -RZ, R223.H0_H0 ;  /* 0x200000dfff097230 */ /* 0x004fca0000004100 */
[----:B------:R-:W-:-:S04]  /*5d20*/  FMUL R9, R9, R16 ;  /* 0x0000001009097220 */ /* 0x000fc80000400000 */
[----:B------:R-:W-:-:S05]  /*5d30*/  FFMA R9, R152, R2, R9 ;  /* 0x0000000298097223 */ /* 0x000fca0000000009 */
[----:B------:R-:W-:Y:S02]  /*5d40*/  F2FP.F16.F32.PACK_AB R152, RZ, R9 ;  /* 0x00000009ff98723e */ /* 0x000fe400000000ff */
[----:B------:R-:W-:-:S03]  /*5d50*/  LEA.HI.X R9, R10, R13, R11, 0x1, P3 ;  /* 0x0000000d0a097211 */ /* 0x000fc600018f0c0b */
[----:B------:R0:W-:Y:S01]  /*5d60*/  @P4 STG.E.U16 desc[UR36][R6.64], R152 ;  /* 0x0000009806004986 */ /* 0x0001e2000c101524 */
[----:B------:R-:W-:Y:S05]  /*5d70*/  @!P2 BRA `(.L_x_160) ;  /* 0x000000000004a947 */ /* 0x000fea0003800000 */
[----:B------:R1:W5:Y:S02]  /*5d80*/  LDG.E.LTC128B.U16 R223, desc[UR36][R8.64+0x2] ;  /* 0x0000022408df7981 */ /* 0x000364000c1e1520 */
.L_x_160:
[----:B------:R-:W-:Y:S05]  /*5d90*/  BSYNC B1 ;  /* 0x0000000000017941 */ /* 0x000fea0003800000 */
.L_x_159:
[----:B-----5:R-:W-:Y:S01]  /*5da0*/  HADD2.F32 R11, -RZ, R223.H0_H0 ;  /* 0x200000dfff0b7230 */ /* 0x020fe20000004100 */
[----:B------:R-:W-:Y:S01]  /*5db0*/  ISETP.GT.AND P1, PT, R3, 0x88, PT ;  /* 0x000000880300780c */ /* 0x000fe20003f24270 */
[----:B------:R-:W-:Y:S03]  /*5dc0*/  BSSY B1, `(.L_x_161) ;  /* 0x000000f000017945 */ /* 0x000fe60003800000 */
[----:B0-----:R-:W-:Y:S01]  /*5dd0*/  FMUL R152, R11, R16 ;  /* 0x000000100b987220 */ /* 0x001fe20000400000 */
[----:B------:R-:W-:Y:S01]  /*5de0*/  IMAD.WIDE.U32 R10, R224, R14, R218 ;  /* 0x0000000ee00a7225 */ /* 0x000fe200078e00da */
[----:B------:R-:W-:-:S03]  /*5df0*/  ISETP.GT.AND P3, PT, R0, RZ, P1 ;  /* 0x000000ff0000720c */ /* 0x000fc60000f64270 */
[----:B------:R-:W-:Y:S01]  /*5e00*/  FFMA R153, R153, R2, R152 ;  /* 0x0000000299997223 */ /* 0x000fe20000000098 */
[----:B------:R-:W-:Y:S01]  /*5e10*/  IMAD.IADD R225, R225, 0x1, R11 ;  /* 0x00000001e1e17824 */ /* 0x000fe200078e020b */
[-C--:B------:R-:W-:Y:S02]  /*5e20*/  IADD3 R11, P4, R216, R10.reuse, RZ ;  /* 0x0000000ad80b7210 */ /* 0x080fe40007f9e0ff */
[----:B------:R-:W-:Y:S02]  /*5e30*/  IADD3 R152, P5, R18, R10, RZ ;  /* 0x0000000a12987210 */ /* 0x000fe40007fbe0ff */
[----:B------:R-:W-:Y:S01]  /*5e40*/  F2FP.F16.F32.PACK_AB R228, RZ, R153 ;  /* 0x00000099ffe4723e */ /* 0x000fe200000000ff */
[----:B------:R-:W-:Y:S01]  /*5e50*/  IMAD.X R224, R225, 0x1, R21, P4 ;  /* 0x00000001e1e07824 */ /* 0x000fe200020e0615 */
[----:B------:R-:W-:-:S03]  /*5e60*/  LEA R10, P4, R11, R12, 0x1 ;  /* 0x0000000c0b0a7211 */ /* 0x000fc600078808ff */
[----:B------:R0:W-:Y:S01]  /*5e70*/  @P2 STG.E.U16 desc[UR36][R6.64+0x2], R228 ;  /* 0x000002e406002986 */ /* 0x0001e2000c101524 */
[----:B------:R-:W-:Y:S01]  /*5e80*/  LEA.HI.X R11, R11, R13, R224, 0x1, P4 ;  /* 0x0000000d0b0b7211 */ /* 0x000fe200020f0ce0 */
[----:B------:R-:W-:Y:S08]  /*5e90*/  @!P3 BRA `(.L_x_162) ;  /* 0x000000000004b947 */ /* 0x000ff00003800000 */
[----:B------:R2:W5:Y:S02]  /*5ea0*/  LDG.E.LTC128B.U16 R223, desc[UR36][R10.64] ;  /* 0x000000240adf7981 */ /* 0x000564000c1e1520 */
.L_x_162:
[----:B------:R-:W-:Y:S05]  /*5eb0*/  BSYNC B1 ;  /* 0x0000000000017941 */ /* 0x000fea0003800000 */
.L_x_161:
[----:B--2--5:R-:W-:Y:S01]  /*5ec0*/  HADD2.F32 R11, -RZ, R223.H0_H0 ;  /* 0x200000dfff0b7230 */ /* 0x024fe20000004100 */
[----:B------:R-:W-:Y:S01]  /*5ed0*/  IADD3 R224, P4, R6, R222, RZ ;  /* 0x000000de06e07210 */ /* 0x000fe20007f9e0ff */
[----:B------:R-:W-:Y:S01]  /*5ee0*/  IMAD.X R153, R19, 0x1, R225, P5 ;  /* 0x0000000113997824 */ /* 0x000fe200028e06e1 */
[----:B------:R-:W-:Y:S01]  /*5ef0*/  ISETP.GT.AND P2, PT, R0, 0x1, P1 ;  /* 0x000000010000780c */ /* 0x000fe20000f44270 */
[----:B------:R-:W-:Y:S01]  /*5f00*/  BSSY B1, `(.L_x_163) ;  /* 0x000000c000017945 */ /* 0x000fe20003800000 */
[----:B------:R-:W-:Y:S01]  /*5f10*/  FMUL R11, R11, R16 ;  /* 0x000000100b0b7220 */ /* 0x000fe20000400000 */
[----:B------:R-:W-:Y:S02]  /*5f20*/  IMAD.X R225, R7, 0x1, R221, P4 ;  /* 0x0000000107e17824 */ /* 0x000fe400020e06dd */
[----:B------:R-:W-:-:S04]  /*5f30*/  IMAD.WIDE.U32 R152, R22, UR43, R152 ;  /* 0x0000002b16987c25 */ /* 0x000fc8000f8e0098 */
[----:B------:R-:W-:Y:S01]  /*5f40*/  FFMA R11, R154, R2, R11 ;  /* 0x000000029a0b7223 */ /* 0x000fe2000000000b */
[----:B------:R-:W-:Y:S01]  /*5f50*/  IMAD.IADD R153, R23, 0x1, R153 ;  /* 0x0000000117997824 */ /* 0x000fe200078e0299 */
[----:B------:R-:W-:-:S03]  /*5f60*/  LEA R10, P5, R152, R12, 0x1 ;  /* 0x0000000c980a7211 */ /* 0x000fc600078a08ff */
[----:B------:R-:W-:Y:S02]  /*5f70*/  F2FP.F16.F32.PACK_AB R154, RZ, R11 ;  /* 0x0000000bff9a723e */ /* 0x000fe400000000ff */
[----:B------:R-:W-:-:S03]  /*5f80*/  LEA.HI.X R11, R152, R13, R153, 0x1, P5 ;  /* 0x0000000d980b7211 */ /* 0x000fc600028f0c99 */
[----:B------:R2:W-:Y:S01]  /*5f90*/  @P3 STG.E.U16 desc[UR36][R224.64], R154 ;  /* 0x0000009ae0003986 */ /* 0x0005e2000c101524 */
[----:B------:R-:W-:Y:S05]  /*5fa0*/  @!P2 BRA `(.L_x_164) ;  /* 0x000000000004a947 */ /* 0x000fea0003800000 */
[----:B------:R3:W5:Y:S02]  /*5fb0*/  LDG.E.LTC128B.U16 R223, desc[UR36][R10.64+0x2] ;  /* 0x000002240adf7981 */ /* 0x000764000c1e1520 */
.L_x_164:
[----:B------:R-:W-:Y:S05]  /*5fc0*/  BSYNC B1 ;  /* 0x0000000000017941 */ /* 0x000fea0003800000 */
.L_x_163:
[----:B-----5:R-:W-:Y:S01]  /*5fd0*/  HADD2.F32 R153, -RZ, R223.H0_H0 ;  /* 0x200000dfff997230 */ /* 0x020fe20000004100 */
[----:B------:R-:W-:Y:S01]  /*5fe0*/  ISETP.GT.AND P4, PT, R0, 0x8, P0 ;  /* 0x000000080000780c */ /* 0x000fe20000784270 */
[----:B------:R-:W-:Y:S03]  /*5ff0*/  BSSY B1, `(.L_x_165) ;  /* 0x0000009000017945 */ /* 0x000fe60003800000 */
[----:B------:R-:W-:-:S04]  /*6000*/  FMUL R152, R153, R16 ;  /* 0x0000001099987220 */ /* 0x000fc80000400000 */
[----:B------:R-:W-:Y:S01]  /*6010*/  FFMA R155, R155, R2, R152 ;  /* 0x000000029b9b7223 */ /* 0x000fe20000000098 */
[----:B------:R-:W-:-:S04]  /*6020*/  IADD3 R152, P3, R222, R6, RZ ;  /* 0x00000006de987210 */ /* 0x000fc80007f7e0ff */
[----:B------:R-:W-:Y:S01]  /*6030*/  F2FP.F16.F32.PACK_AB R155, RZ, R155 ;  /* 0x0000009bff9b723e */ /* 0x000fe200000000ff */
[----:B------:R-:W-:-:S05]  /*6040*/  IMAD.X R153, R221, 0x1, R7, P3 ;  /* 0x00000001dd997824 */ /* 0x000fca00018e0607 */
[----:B------:R4:W-:Y:S01]  /*6050*/  @P2 STG.E.U16 desc[UR36][R152.64+0x2], R155 ;  /* 0x0000029b98002986 */ /* 0x0009e2000c101524 */
[----:B------:R-:W-:Y:S05]  /*6060*/  @!P4 BRA `(.L_x_166) ;  /* 0x000000000004c947 */ /* 0x000fea0003800000 */
[----:B------:R0:W5:Y:S02]  /*6070*/  LDG.E.LTC128B.U16 R223, desc[UR36][R8.64+0x10] ;  /* 0x0000102408df7981 */ /* 0x000164000c1e1520 */
.L_x_166:
[----:B------:R-:W-:Y:S05]  /*6080*/  BSYNC B1 ;  /* 0x0000000000017941 */ /* 0x000fea0003800000 */
.L_x_165:
[----:B----45:R-:W-:Y:S01]  /*6090*/  HADD2.F32 R153, -RZ, R223.H0_H0 ;  /* 0x200000dfff997230 */ /* 0x030fe20000004100 */
[----:B------:R-:W-:Y:S01]  /*60a0*/  ISETP.GT.AND P2, PT, R0, 0x9, P0 ;  /* 0x000000090000780c */ /* 0x000fe20000744270 */
[----:B------:R-:W-:Y:S03]  /*60b0*/  BSSY B1, `(.L_x_167) ;  /* 0x0000007000017945 */ /* 0x000fe60003800000 */
[----:B------:R-:W-:-:S04]  /*60c0*/  FMUL R153, R153, R16 ;  /* 0x0000001099997220 */ /* 0x000fc80000400000 */
[----:B------:R-:W-:-:S05]  /*60d0*/  FFMA R153, R156, R2, R153 ;  /* 0x000000029c997223 */ /* 0x000fca0000000099 */
[----:B------:R-:W-:-:S05]  /*60e0*/  F2FP.F16.F32.PACK_AB R153, RZ, R153 ;  /* 0x00000099ff99723e */ /* 0x000fca00000000ff */
[----:B------:R4:W-:Y:S01]  /*60f0*/  @P4 STG.E.U16 desc[UR36][R6.64+0x10], R153 ;  /* 0x0000109906004986 */ /* 0x0009e2000c101524 */
[----:B------:R-:W-:Y:S05]  /*6100*/  @!P2 BRA `(.L_x_168) ;  /* 0x000000000004a947 */ /* 0x000fea0003800000 */
[----:B------:R0:W5:Y:S02]  /*6110*/  LDG.E.LTC128B.U16 R223, desc[UR36][R8.64+0x12] ;  /* 0x0000122408df7981 */ /* 0x000164000c1e1520 */
.L_x_168:
[----:B------:R-:W-:Y:S05]  /*6120*/  BSYNC B1 ;  /* 0x0000000000017941 */ /* 0x000fea0003800000 */
.L_x_167:
        /* <DEDUP_REMOVED lines=9> */
.L_x_170:
[----:B------:R-:W-:Y:S05]  /*61c0*/  BSYNC B1 ;  /* 0x0000000000017941 */ /* 0x000fea0003800000 */
.L_x_169:
[----:B-----5:R-:W-:Y:S01]  /*61d0*/  HADD2.F32 R153, -RZ, R223.H0_H0 ;  /* 0x200000dfff997230 */ /* 0x020fe20000004100 */
[----:B----4-:R-:W-:Y:S01]  /*61e0*/  IADD3 R152, P2, P3, R222, R4, R227 ;  /* 0x00000004de987210 */ /* 0x010fe20007b5e0e3 */
[----:B------:R-:W-:Y:S01]  /*61f0*/  BSSY B1, `(.L_x_171) ;  /* 0x0000009000017945 */ /* 0x000fe20003800000 */
[----:B------:R-:W-:Y:S02]  /*6200*/  ISETP.GT.AND P5, PT, R0, 0x9, P1 ;  /* 0x000000090000780c */ /* 0x000fe40000fa4270 */
[----:B------:R-:W-:-:S04]  /*6210*/  FMUL R153, R153, R16 ;  /* 0x0000001099997220 */ /* 0x000fc80000400000 */
[----:B------:R-:W-:-:S05]  /*6220*/  FFMA R153, R158, R2, R153 ;  /* 0x000000029e997223 */ /* 0x000fca0000000099 */
[----:B--2---:R-:W-:Y:S02]  /*6230*/  F2FP.F16.F32.PACK_AB R154, RZ, R153 ;  /* 0x00000099ff9a723e */ /* 0x004fe400000000ff */
[----:B------:R-:W-:-:S05]  /*6240*/  IADD3.X R153, R221, R5, R226, P2, P3 ;  /* 0x00000005dd997210 */ /* 0x000fca00017e64e2 */
[----:B------:R2:W-:Y:S01]  /*6250*/  @P4 STG.E.U16 desc[UR36][R152.64+0x10], R154 ;  /* 0x0000109a98004986 */ /* 0x0005e2000c101524 */
[----:B------:R-:W-:Y:S05]  /*6260*/  @!P5 BRA `(.L_x_172) ;  /* 0x000000000004d947 */ /* 0x000fea0003800000 */
[----:B------:R4:W5:Y:S02]  /*6270*/  LDG.E.LTC128B.U16 R223, desc[UR36][R10.64+0x12] ;  /* 0x000012240adf7981 */ /* 0x000964000c1e1520 */
.L_x_172:
[----:B------:R-:W-:Y:S05]  /*6280*/  BSYNC B1 ;  /* 0x0000000000017941 */ /* 0x000fea0003800000 */
.L_x_171:
[----:B-----5:R-:W-:Y:S01]  /*6290*/  HADD2.F32 R155, -RZ, R223.H0_H0 ;  /* 0x200000dfff9b7230 */ /* 0x020fe20000004100 */
[----:B------:R-:W-:Y:S01]  /*62a0*/  ISETP.GT.AND P2, PT, R0, 0x10, P0 ;  /* 0x000000100000780c */ /* 0x000fe20000744270 */
[----:B------:R-:W-:Y:S03]  /*62b0*/  BSSY B1, `(.L_x_173) ;  /* 0x0000007000017945 */ /* 0x000fe60003800000 */
[----:B--2---:R-:W-:-:S04]  /*62c0*/  FMUL R154, R155, R16 ;  /* 0x000000109b9a7220 */ /* 0x004fc80000400000 */
[----:B------:R-:W-:-:S05]  /*62d0*/  FFMA R154, R159, R2, R154 ;  /* 0x000000029f9a7223 */ /* 0x000fca000000009a */
[----:B------:R-:W-:-:S05]  /*62e0*/  F2FP.F16.F32.PACK_AB R154, RZ, R154 ;  /* 0x0000009aff9a723e */ /* 0x000fca00000000ff */
[----:B------:R2:W-:Y:S01]  /*62f0*/  @P5 STG.E.U16 desc[UR36][R152.64+0x12], R154 ;  /* 0x0000129a98005986 */ /* 0x0005e2000c101524 */
[----:B------:R-:W-:Y:S05]  /*6300*/  @!P2 BRA `(.L_x_174) ;  /* 0x000000000004a947 */ /* 0x000fea0003800000 */
[----:B------:R0:W5:Y:S02]  /*6310*/  LDG.E.LTC128B.U16 R223, desc[UR36][R8.64+0x20] ;  /* 0x0000202408df7981 */ /* 0x000164000c1e1520 */
.L_x_174:
[----:B------:R-:W-:Y:S05]  /*6320*/  BSYNC B1 ;  /* 0x0000000000017941 */ /* 0x000fea0003800000 */
.L_x_173:
[----:B-----5:R-:W-:Y:S01]  /*6330*/  HADD2.F32 R155, -RZ, R223.H0_H0 ;  /* 0x200000dfff9b7230 */ /* 0x020fe20000004100 */
        /* <DEDUP_REMOVED lines=8> */
.L_x_176:
[----:B------:R-:W-:Y:S05]  /*63c0*/  BSYNC B1 ;  /* 0x0000000000017941 */ /* 0x000fea0003800000 */
.L_x_175:
[----:B0----5:R-:W-:Y:S01]  /*63d0*/  HADD2.F32 R155, -RZ, R223.H0_H0 ;  /* 0x200000dfff9b7230 */ /* 0x021fe20000004100 */
        /* <DEDUP_REMOVED lines=8> */
.L_x_178:
[----:B------:R-:W-:Y:S05]  /*6460*/  BSYNC B1 ;  /* 0x0000000000017941 */ /* 0x000fea0003800000 */
.L_x_177:
        /* <DEDUP_REMOVED lines=9> */
.L_x_180:
[----:B------:R-:W-:Y:S05]  /*6500*/  BSYNC B1 ;  /* 0x0000000000017941 */ /* 0x000fea0003800000 */
.L_x_179:
[----:B0----5:R-:W-:Y:S01]  /*6510*/  HADD2.F32 R155, -RZ, R223.H0_H0 ;  /* 0x200000dfff9b7230 */ /* 0x021fe20000004100 */
        /* <DEDUP_REMOVED lines=8> */
.L_x_182:
[----:B------:R-:W-:Y:S05]  /*65a0*/  BSYNC B1 ;  /* 0x0000000000017941 */ /* 0x000fea0003800000 */
.L_x_181:
        /* <DEDUP_REMOVED lines=9> */
.L_x_184:
[----:B------:R-:W-:Y:S05]  /*6640*/  BSYNC B1 ;  /* 0x0000000000017941 */ /* 0x000fea0003800000 */
.L_x_183:
        /* <DEDUP_REMOVED lines=9> */
.L_x_186:
[----:B------:R-:W-:Y:S05]  /*66e0*/  BSYNC B1 ;  /* 0x0000000000017941 */ /* 0x000fea0003800000 */
.L_x_185:
        /* <DEDUP_REMOVED lines=9> */
.L_x_188:
[----:B------:R-:W-:Y:S05]  /*6780*/  BSYNC B1 ;  /* 0x0000000000017941 */ /* 0x000fea0003800000 */
.L_x_187:
        /* <DEDUP_REMOVED lines=9> */
.L_x_190:
[----:B------:R-:W-:Y:S05]  /*6820*/  BSYNC B1 ;  /* 0x0000000000017941 */ /* 0x000fea0003800000 */
.L_x_189:
        /* <DEDUP_REMOVED lines=9> */
.L_x_192:
[----:B------:R-:W-:Y:S05]  /*68c0*/  BSYNC B1 ;  /* 0x0000000000017941 */ /* 0x000fea0003800000 */
.L_x_191:
        /* <DEDUP_REMOVED lines=9> */
.L_x_194:
[----:B------:R-:W-:Y:S05]  /*6960*/  BSYNC B1 ;  /* 0x0000000000017941 */ /* 0x000fea0003800000 */
.L_x_193:
        /* <DEDUP_REMOVED lines=9> */
.L_x_196:
[----:B------:R-:W-:Y:S05]  /*6a00*/  BSYNC B1 ;  /* 0x0000000000017941 */ /* 0x000fea0003800000 */
.L_x_195:
        /* <DEDUP_REMOVED lines=9> */
.L_x_198:
[----:B------:R-:W-:Y:S05]  /*6aa0*/  BSYNC B1 ;  /* 0x0000000000017941 */ /* 0x000fea0003800000 */
.L_x_197:
        /* <DEDUP_REMOVED lines=9> */
.L_x_200:
[----:B------:R-:W-:Y:S05]  /*6b40*/  BSYNC B1 ;  /* 0x0000000000017941 */ /* 0x000fea0003800000 */
.L_x_199:
        /* <DEDUP_REMOVED lines=9> */
.L_x_202:
[----:B------:R-:W-:Y:S05]  /*6be0*/  BSYNC B1 ;  /* 0x0000000000017941 */ /* 0x000fea0003800000 */
.L_x_201:
        /* <DEDUP_REMOVED lines=9> */
.L_x_204:
[----:B------:R-:W-:Y:S05]  /*6c80*/  BSYNC B1 ;  /* 0x0000000000017941 */ /* 0x000fea0003800000 */
.L_x_203:
        /* <DEDUP_REMOVED lines=9> */
.L_x_206:
[----:B------:R-:W-:Y:S05]  /*6d20*/  BSYNC B1 ;  /* 0x0000000000017941 */ /* 0x000fea0003800000 */
.L_x_205:
        /* <DEDUP_REMOVED lines=9> */
.L_x_208:
[----:B------:R-:W-:Y:S05]  /*6dc0*/  BSYNC B1 ;  /* 0x0000000000017941 */ /* 0x000fea0003800000 */
.L_x_207:
        /* <DEDUP_REMOVED lines=9> */
.L_x_210:
[----:B------:R-:W-:Y:S05]  /*6e60*/  BSYNC B1 ;  /* 0x0000000000017941 */ /* 0x000fea0003800000 */
.L_x_209:
        /* <DEDUP_REMOVED lines=9> */
.L_x_212:
[----:B------:R-:W-:Y:S05]  /*6f00*/  BSYNC B1 ;  /* 0x0000000000017941 */ /* 0x000fea0003800000 */
.L_x_211:
        /* <DEDUP_REMOVED lines=9> */
.L_x_214:
[----:B------:R-:W-:Y:S05]  /*6fa0*/  BSYNC B1 ;  /* 0x0000000000017941 */ /* 0x000fea0003800000 */
.L_x_213:
        /* <DEDUP_REMOVED lines=9> */
.L_x_216:
[----:B------:R-:W-:Y:S05]  /*7040*/  BSYNC B1 ;  /* 0x0000000000017941 */ /* 0x000fea0003800000 */
.L_x_215:
        /* <DEDUP_REMOVED lines=9> */
.L_x_218:
[----:B------:R-:W-:Y:S05]  /*70e0*/  BSYNC B1 ;  /* 0x0000000000017941 */ /* 0x000fea0003800000 */
.L_x_217:
        /* <DEDUP_REMOVED lines=9> */
.L_x_220:
[----:B------:R-:W-:Y:S05]  /*7180*/  BSYNC B1 ;  /* 0x0000000000017941 */ /* 0x000fea0003800000 */
.L_x_219:
        /* <DEDUP_REMOVED lines=9> */
.L_x_222:
[----:B------:R-:W-:Y:S05]  /*7220*/  BSYNC B1 ;  /* 0x0000000000017941 */ /* 0x000fea0003800000 */
.L_x_221:
        /* <DEDUP_REMOVED lines=9> */
.L_x_224:
[----:B------:R-:W-:Y:S05]  /*72c0*/  BSYNC B1 ;  /* 0x0000000000017941 */ /* 0x000fea0003800000 */
.L_x_223:
        /* <DEDUP_REMOVED lines=9> */
.L_x_226:
[----:B------:R-:W-:Y:S05]  /*7360*/  BSYNC B1 ;  /* 0x0000000000017941 */ /* 0x000fea0003800000 */
.L_x_225:
        /* <DEDUP_REMOVED lines=9> */
.L_x_228:
[----:B------:R-:W-:Y:S05]  /*7400*/  BSYNC B1 ;  /* 0x0000000000017941 */ /* 0x000fea0003800000 */
.L_x_227:
        /* <DEDUP_REMOVED lines=9> */
.L_x_230:
[----:B------:R-:W-:Y:S05]  /*74a0*/  BSYNC B1 ;  /* 0x0000000000017941 */ /* 0x000fea0003800000 */
.L_x_229:
        /* <DEDUP_REMOVED lines=9> */
.L_x_232:
[----:B------:R-:W-:Y:S05]  /*7540*/  BSYNC B1 ;  /* 0x0000000000017941 */ /* 0x000fea0003800000 */
.L_x_231:
        /* <DEDUP_REMOVED lines=9> */
.L_x_234:
[----:B------:R-:W-:Y:S05]  /*75e0*/  BSYNC B1 ;  /* 0x0000000000017941 */ /* 0x000fea0003800000 */
.L_x_233:
        /* <DEDUP_REMOVED lines=9> */
.L_x_236:
[----:B------:R-:W-:Y:S05]  /*7680*/  BSYNC B1 ;  /* 0x0000000000017941 */ /* 0x000fea0003800000 */
.L_x_235:
        /* <DEDUP_REMOVED lines=9> */
.L_x_238:
[----:B------:R-:W-:Y:S05]  /*7720*/  BSYNC B1 ;  /* 0x0000000000017941 */ /* 0x000fea0003800000 */
.L_x_237:
        /* <DEDUP_REMOVED lines=9> */
.L_x_240:
[----:B------:R-:W-:Y:S05]  /*77c0*/  BSYNC B1 ;  /* 0x0000000000017941 */ /* 0x000fea0003800000 */
.L_x_239:
        /* <DEDUP_REMOVED lines=9> */
.L_x_242:
[----:B------:R-:W-:Y:S05]  /*7860*/  BSYNC B1 ;  /* 0x0000000000017941 */ /* 0x000fea0003800000 */
.L_x_241:
        /* <DEDUP_REMOVED lines=9> */
.L_x_244:
[----:B------:R-:W-:Y:S05]  /*7900*/  BSYNC B1 ;  /* 0x0000000000017941 */ /* 0x000fea0003800000 */
.L_x_243:
        /* <DEDUP_REMOVED lines=9> */
.L_x_246:
[----:B------:R-:W-:Y:S05]  /*79a0*/  BSYNC B1 ;  /* 0x0000000000017941 */ /* 0x000fea0003800000 */
.L_x_245:
        /* <DEDUP_REMOVED lines=9> */
.L_x_248:
[----:B------:R-:W-:Y:S05]  /*7a40*/  BSYNC B1 ;  /* 0x0000000000017941 */ /* 0x000fea0003800000 */
.L_x_247:
        /* <DEDUP_REMOVED lines=9> */
.L_x_250:
[----:B------:R-:W-:Y:S05]  /*7ae0*/  BSYNC B1 ;  /* 0x0000000000017941 */ /* 0x000fea0003800000 */
.L_x_249:
        /* <DEDUP_REMOVED lines=9> */
.L_x_252:
[----:B------:R-:W-:Y:S05]  /*7b80*/  BSYNC B1 ;  /* 0x0000000000017941 */ /* 0x000fea0003800000 */
.L_x_251:
        /* <DEDUP_REMOVED lines=9> */
.L_x_254:
[----:B------:R-:W-:Y:S05]  /*7c20*/  BSYNC B1 ;  /* 0x0000000000017941 */ /* 0x000fea0003800000 */
.L_x_253:
        /* <DEDUP_REMOVED lines=9> */
.L_x_256:
[----:B------:R-:W-:Y:S05]  /*7cc0*/  BSYNC B1 ;  /* 0x0000000000017941 */ /* 0x000fea0003800000 */
.L_x_255:
        /* <DEDUP_REMOVED lines=9> */
.L_x_258:
[----:B------:R-:W-:Y:S05]  /*7d60*/  BSYNC B1 ;  /* 0x0000000000017941 */ /* 0x000fea0003800000 */
.L_x_257:
        /* <DEDUP_REMOVED lines=9> */
.L_x_260:
[----:B------:R-:W-:Y:S05]  /*7e00*/  BSYNC B1 ;  /* 0x0000000000017941 */ /* 0x000fea0003800000 */
.L_x_259:
        /* <DEDUP_REMOVED lines=9> */
.L_x_262:
[----:B------:R-:W-:Y:S05]  /*7ea0*/  BSYNC B1 ;  /* 0x0000000000017941 */ /* 0x000fea0003800000 */
.L_x_261:
        /* <DEDUP_REMOVED lines=9> */
.L_x_264:
[----:B------:R-:W-:Y:S05]  /*7f40*/  BSYNC B1 ;  /* 0x0000000000017941 */ /* 0x000fea0003800000 */
.L_x_263:
        /* <DEDUP_REMOVED lines=9> */
.L_x_266:
[----:B------:R-:W-:Y:S05]  /*7fe0*/  BSYNC B1 ;  /* 0x0000000000017941 */ /* 0x000fea0003800000 */
.L_x_265:
        /* <DEDUP_REMOVED lines=9> */
.L_x_268:
[----:B------:R-:W-:Y:S05]  /*8080*/  BSYNC B1 ;  /* 0x0000000000017941 */ /* 0x000fea0003800000 */
.L_x_267:
        /* <DEDUP_REMOVED lines=9> */
.L_x_270:
[----:B------:R-:W-:Y:S05]  /*8120*/  BSYNC B1 ;  /* 0x0000000000017941 */ /* 0x000fea0003800000 */
.L_x_269:
        /* <DEDUP_REMOVED lines=9> */
.L_x_272:
[----:B------:R-:W-:Y:S05]  /*81c0*/  BSYNC B1 ;  /* 0x0000000000017941 */ /* 0x000fea0003800000 */
.L_x_271:
        /* <DEDUP_REMOVED lines=9> */
.L_x_274:
[----:B------:R-:W-:Y:S05]  /*8260*/  BSYNC B1 ;  /* 0x0000000000017941 */ /* 0x000fea0003800000 */
.L_x_273:
        /* <DEDUP_REMOVED lines=9> */
.L_x_276:
[----:B------:R-:W-:Y:S05]  /*8300*/  BSYNC B1 ;  /* 0x0000000000017941 */ /* 0x000fea0003800000 */
.L_x_275:
        /* <DEDUP_REMOVED lines=9> */
.L_x_278:
[----:B------:R-:W-:Y:S05]  /*83a0*/  BSYNC B1 ;  /* 0x0000000000017941 */ /* 0x000fea0003800000 */
.L_x_277:
        /* <DEDUP_REMOVED lines=9> */
.L_x_280:
[----:B------:R-:W-:Y:S05]  /*8440*/  BSYNC B1 ;  /* 0x0000000000017941 */ /* 0x000fea0003800000 */
.L_x_279:
[----:B01---5:R-:W-:Y:S01]  /*8450*/  HADD2.F32 R9, -RZ, R223.H0_H0 ;  /* 0x200000dfff097230 */ /* 0x023fe20000004100 */
        /* <DEDUP_REMOVED lines=8> */
.L_x_282:
[----:B------:R-:W-:Y:S05]  /*84e0*/  BSYNC B1 ;  /* 0x0000000000017941 */ /* 0x000fea0003800000 */
.L_x_281:
[----:B0----5:R-:W-:Y:S01]  /*84f0*/  HADD2.F32 R7, -RZ, R223.H0_H0 ;  /* 0x200000dfff077230 */ /* 0x021fe20000004100 */
[----:B------:R-:W-:Y:S01]  /*8500*/  ISETP.GT.AND P1, PT, R0, 0x79, P1 ;  /* 0x000000790000780c */ /* 0x000fe20000f24270 */
[----:B------:R-:W-:Y:S01]  /*8510*/  @P2 IMAD.MOV.U32 R6, RZ, RZ, R152 ;  /* 0x000000ffff062224 */ /* 0x000fe200078e0098 */
[----:B------:R-:W-:Y:S01]  /*8520*/  IADD3 R163, P0, R220, 0x100, RZ ;  /* 0x00000100dca37810 */ /* 0x000fe20007f1e0ff */
[----:B------:R-:W-:Y:S01]  /*8530*/  BSSY B1, `(.L_x_283) ;  /* 0x000000a000017945 */ /* 0x000fe20003800000 */
[----:B------:R-:W-:-:S03]  /*8540*/  FMUL R7, R7, R16 ;  /* 0x0000001007077220 */ /* 0x000fc60000400000 */
[----:B------:R-:W-:Y:S02]  /*8550*/  IMAD.X R9, RZ, RZ, UR7, P0 ;  /* 0x00000007ff097e24 */ /* 0x000fe400080e06ff */
[----:B------:R-:W-:-:S05]  /*8560*/  FFMA R7, R214, R2, R7 ;  /* 0x00000002d6077223 */ /* 0x000fca0000000007 */
[----:B------:R-:W-:-:S04]  /*8570*/  F2FP.F16.F32.PACK_AB R7, RZ, R7 ;  /* 0x00000007ff07723e */ /* 0x000fc800000000ff */
[----:B------:R-:W-:Y:S01]  /*8580*/  PRMT R8, R7, 0x7610, R8 ;  /* 0x0000761007087816 */ /* 0x000fe20000000008 */
[----:B------:R-:W-:-:S05]  /*8590*/  @P2 IMAD.MOV.U32 R7, RZ, RZ, R153 ;  /* 0x000000ffff072224 */ /* 0x000fca00078e0099 */
[----:B------:R0:W-:Y:S01]  /*85a0*/  @P2 STG.E.U16 desc[UR36][R6.64+0xf0], R8 ;  /* 0x0000f00806002986 */ /* 0x0001e2000c101524 */
[----:B------:R-:W-:Y:S05]  /*85b0*/  @!P1 BRA `(.L_x_284) ;  /* 0x0000000000049947 */ /* 0x000fea0003800000 */
[----:B------:R0:W5:Y:S02]  /*85c0*/  LDG.E.LTC128B.U16 R223, desc[UR36][R10.64+0xf2] ;  /* 0x0000f2240adf7981 */ /* 0x000164000c1e1520 */
.L_x_284:
[----:B------:R-:W-:Y:S05]  /*85d0*/  BSYNC B1 ;  /* 0x0000000000017941 */ /* 0x000fea0003800000 */
.L_x_283:
[----:B0----5:R-:W-:Y:S01]  /*85e0*/  HADD2.F32 R7, -RZ, R223.H0_H0 ;  /* 0x200000dfff077230 */ /* 0x021fe20000004100 */
[----:B------:R-:W-:Y:S01]  /*85f0*/  ISETP.GT.AND P0, PT, R3, 0x100, PT ;  /* 0x000001000300780c */ /* 0x000fe20003f04270 */
[----:B------:R-:W-:-:S03]  /*8600*/  IMAD R6, R9, R14, RZ ;  /* 0x0000000e09067224 */ /* 0x000fc600078e02ff */
[----:B------:R-:W-:Y:S01]  /*8610*/  FMUL R8, R7, R16 ;  /* 0x0000001007087220 */ /* 0x000fe20000400000 */
[C---:B------:R-:W-:Y:S01]  /*8620*/  IMAD R161, R163.reuse, R15, R6 ;  /* 0x0000000fa3a17224 */ /* 0x040fe200078e0206 */
[----:B------:R-:W-:Y:S01]  /*8630*/  ISETP.GT.AND P4, PT, R0, RZ, P0 ;  /* 0x000000ff0000720c */ /* 0x000fe20000784270 */
[----:B------:R-:W-:-:S04]  /*8640*/  IMAD.WIDE.U32 R6, R163, R14, R20 ;  /* 0x0000000ea3067225 */ /* 0x000fc800078e0014 */
[----:B------:R-:W-:Y:S01]  /*8650*/  FFMA R215, R215, R2, R8 ;  /* 0x00000002d7d77223 */ /* 0x000fe20000000008 */
[----:B------:R-:W-:Y:S01]  /*8660*/  IMAD.IADD R7, R7, 0x1, R161 ;  /* 0x0000000107077824 */ /* 0x000fe200078e02a1 */
[----:B------:R-:W-:-:S03]  /*8670*/  LEA R8, P2, R6, R12, 0x1 ;  /* 0x0000000c06087211 */ /* 0x000fc600078408ff */
[----:B------:R-:W-:Y:S02]  /*8680*/  F2FP.F16.F32.PACK_AB R215, RZ, R215 ;  /* 0x000000d7ffd7723e */ /* 0x000fe400000000ff */
[----:B------:R-:W-:-:S03]  /*8690*/  LEA.HI.X R9, R6, R13, R7, 0x1, P2 ;  /* 0x0000000d06097211 */ /* 0x000fc600010f0c07 */
        /* <DEDUP_REMOVED lines=8> */
[----:B------:R-:W-:Y:S01]  /*8720*/  IMAD.WIDE.U32 R6, R163, R14, R18 ;  /* 0x0000000ea3067225 */ /* 0x000fe200078e0012 */
[----:B------:R-:W-:Y:S02]  /*8730*/  SHF.L.U64.HI R159, R159, 0x9, R154 ;  /* 0x000000099f9f7819 */ /* 0x000fe4000001029a */
[----:B-1----:R-:W-:Y:S01]  /*8740*/  IADD3 R8, P1, R157, R4, RZ ;  /* 0x000000049d087210 */ /* 0x002fe20007f3e0ff */
[----:B------:R-:W-:-:S04]  /*8750*/  IMAD.IADD R7, R161, 0x1, R7 ;  /* 0x00000001a1077824 */ /* 0x000fc800078e0207 */
[----:B------:R-:W-:Y:S02]  /*8760*/  IMAD.X R9, R159, 0x1, R5, P1 ;  /* 0x000000019f097824 */ /* 0x000fe400008e0605 */
[----:B--234-:R-:W-:-:S05]  /*8770*/  HADD2.F32 R11, -RZ, R223.H0_H0 ;  /* 0x200000dfff0b7230 */ /* 0x01cfca0000004100 */
[----:B------:R-:W-:Y:S01]  /*8780*/  FMUL R155, R11, R16 ;  /* 0x000000100b9b7220 */ /* 0x000fe20000400000 */
        /* <DEDUP_REMOVED lines=9> */
.L_x_286:
[----:B------:R-:W-:Y:S05]  /*8820*/  BSYNC B1 ;  /* 0x0000000000017941 */ /* 0x000fea0003800000 */
.L_x_285:
[----:B-----5:R-:W-:Y:S01]  /*8830*/  HADD2.F32 R11, -RZ, R223.H0_H0 ;  /* 0x200000dfff0b7230 */ /* 0x020fe20000004100 */
[----:B------:R-:W-:Y:S01]  /*8840*/  ISETP.GT.AND P1, PT, R3, 0x108, PT ;  /* 0x000001080300780c */ /* 0x000fe20003f24270 */
[----:B0-----:R-:W-:Y:S01]  /*8850*/  IMAD.WIDE.U32 R152, R163, R14, R218 ;  /* 0x0000000ea3987225 */ /* 0x001fe200078e00da */
[----:B------:R-:W-:Y:S03]  /*8860*/  BSSY B1, `(.L_x_287) ;  /* 0x000000e000017945 */ /* 0x000fe60003800000 */
[----:B------:R-:W-:Y:S01]  /*8870*/  FMUL R10, R11, R16 ;  /* 0x000000100b0a7220 */ /* 0x000fe20000400000 */
[----:B------:R-:W-:Y:S01]  /*8880*/  ISETP.GT.AND P3, PT, R0, RZ, P1 ;  /* 0x000000ff0000720c */ /* 0x000fe20000f64270 */
[----:B------:R-:W-:Y:S01]  /*8890*/  IMAD.IADD R161, R161, 0x1, R153 ;  /* 0x00000001a1a17824 */ /* 0x000fe200078e0299 */
[----:B------:R-:W-:Y:S01]  /*88a0*/  IADD3 R11, P4, R216, R152, RZ ;  /* 0x00000098d80b7210 */ /* 0x000fe20007f9e0ff */
[----:B------:R-:W-:Y:S01]  /*88b0*/  FFMA R10, R89, R2, R10 ;  /* 0x00000002590a7223 */ /* 0x000fe2000000000a */
[----:B------:R-:W-:-:S03]  /*88c0*/  IADD3 R152, P5, R18, R152, RZ ;  /* 0x0000009812987210 */ /* 0x000fc60007fbe0ff */
[----:B------:R-:W-:Y:S01]  /*88d0*/  IMAD.X R88, R161, 0x1, R21, P4 ;  /* 0x00000001a1587824 */ /* 0x000fe200020e0615 */
[----:B------:R-:W-:Y:S02]  /*88e0*/  F2FP.F16.F32.PACK_AB R89, RZ, R10 ;  /* 0x0000000aff59723e */ /* 0x000fe400000000ff */
[----:B------:R-:W-:-:S03]  /*88f0*/  LEA R10, P4, R11, R12, 0x1 ;  /* 0x0000000c0b0a7211 */ /* 0x000fc600078808ff */
[----:B------:R0:W-:Y:S01]  /*8900*/  @P2 STG.E.U16 desc[UR36][R8.64+0x2], R89 ;  /* 0x0000025908002986 */ /* 0x0001e2000c101524 */
[----:B------:R-:W-:Y:S01]  /*8910*/  LEA.HI.X R11, R11, R13, R88, 0x1, P4 ;  /* 0x0000000d0b0b7211 */ /* 0x000fe200020f0c58 */
[----:B------:R-:W-:Y:S08]  /*8920*/  @!P3 BRA `(.L_x_288) ;  /* 0x000000000004b947 */ /* 0x000ff00003800000 */
[----:B------:R2:W5:Y:S02]  /*8930*/  LDG.E.LTC128B.U16 R223, desc[UR36][R10.64] ;  /* 0x000000240adf7981 */ /* 0x000564000c1e1520 */
.L_x_288:
[----:B------:R-:W-:Y:S05]  /*8940*/  BSYNC B1 ;  /* 0x0000000000017941 */ /* 0x000fea0003800000 */
.L_x_287:
[----:B--2--5:R-:W-:Y:S01]  /*8950*/  HADD2.F32 R11, -RZ, R223.H0_H0 ;  /* 0x200000dfff0b7230 */ /* 0x024fe20000004100 */
[----:B------:R-:W-:Y:S01]  /*8960*/  IADD3 R88, P4, R8, R222, RZ ;  /* 0x000000de08587210 */ /* 0x000fe20007f9e0ff */
[----:B------:R-:W-:Y:S01]  /*8970*/  IMAD.X R153, R19, 0x1, R161, P5 ;  /* 0x0000000113997824 */ /* 0x000fe200028e06a1 */
[----:B------:R-:W-:Y:S01]  /*8980*/  ISETP.GT.AND P2, PT, R0, 0x1, P1 ;  /* 0x000000010000780c */ /* 0x000fe20000f44270 */
[----:B------:R-:W-:Y:S01]  /*8990*/  BSSY B1, `(.L_x_289) ;  /* 0x000000c000017945 */ /* 0x000fe20003800000 */
[----:B------:R-:W-:Y:S01]  /*89a0*/  FMUL R11, R11, R16 ;  /* 0x000000100b0b7220 */ /* 0x000fe20000400000 */
[----:B------:R-:W-:-:S04]  /*89b0*/  IMAD.WIDE.U32 R152, R22, UR43, R152 ;  /* 0x0000002b16987c25 */ /* 0x000fc8000f8e0098 */
[----:B------:R-:W-:Y:S01]  /*89c0*/  FFMA R11, R90, R2, R11 ;  /* 0x000000025a0b7223 */ /* 0x000fe2000000000b */
[----:B------:R-:W-:Y:S01]  /*89d0*/  IMAD.IADD R90, R23, 0x1, R153 ;  /* 0x00000001175a7824 */ /* 0x000fe200078e0299 */
[C---:B------:R-:W-:Y:S01]  /*89e0*/  LEA R10, P5, R152.reuse, R12, 0x1 ;  /* 0x0000000c980a7211 */ /* 0x040fe200078a08ff */
[----:B0-----:R-:W-:Y:S02]  /*89f0*/  IMAD.X R89, R9, 0x1, R221, P4 ;  /* 0x0000000109597824 */ /* 0x001fe400020e06dd */
[----:B------:R-:W-:Y:S02]  /*8a00*/  F2FP.F16.F32.PACK_AB R153, RZ, R11 ;  /* 0x0000000bff99723e */ /* 0x000fe400000000ff */
[----:B------:R-:W-:-:S03]  /*8a10*/  LEA.HI.X R11, R152, R13, R90, 0x1, P5 ;  /* 0x0000000d980b7211 */ /* 0x000fc600028f0c5a */
[----:B------:R0:W-:Y:S01]  /*8a20*/  @P3 STG.E.U16 desc[UR36][R88.64], R153 ;  /* 0x0000009958003986 */ /* 0x0001e2000c101524 */
[----:B------:R-:W-:Y:S05]  /*8a30*/  @!P2 BRA `(.L_x_290) ;  /* 0x000000000004a947 */ /* 0x000fea0003800000 */
[----:B------:R2:W5:Y:S02]  /*8a40*/  LDG.E.LTC128B.U16 R223, desc[UR36][R10.64+0x2] ;  /* 0x000002240adf7981 */ /* 0x000564000c1e1520 */
.L_x_290:
[----:B------:R-:W-:Y:S05]  /*8a50*/  BSYNC B1 ;  /* 0x0000000000017941 */ /* 0x000fea0003800000 */
.L_x_289:
[----:B0----5:R-:W-:Y:S01]  /*8a60*/  HADD2.F32 R89, -RZ, R223.H0_H0 ;  /* 0x200000dfff597230 */ /* 0x021fe20000004100 */
        /* <DEDUP_REMOVED lines=10> */
.L_x_292:
[----:B------:R-:W-:Y:S05]  /*8b10*/  BSYNC B1 ;  /* 0x0000000000017941 */ /* 0x000fea0003800000 */
.L_x_291:
        /* <DEDUP_REMOVED lines=9> */
.L_x_294:
[----:B------:R-:W-:Y:S05]  /*8bb0*/  BSYNC B1 ;  /* 0x0000000000017941 */ /* 0x000fea0003800000 */
.L_x_293:
        /* <DEDUP_REMOVED lines=9> */
.L_x_296:
[----:B------:R-:W-:Y:S05]  /*8c50*/  BSYNC B1 ;  /* 0x0000000000017941 */ /* 0x000fea0003800000 */
.L_x_295:
[----:B-----5:R-:W-:Y:S01]  /*8c60*/  HADD2.F32 R89, -RZ, R223.H0_H0 ;  /* 0x200000dfff597230 */ /* 0x020fe20000004100 */
[----:B0-----:R-:W-:Y:S01]  /*8c70*/  IADD3 R88, P2, P3, R222, R4, R157 ;  /* 0x00000004de587210 */ /* 0x001fe20007b5e09d */
[----:B------:R-:W-:Y:S01]  /*8c80*/  BSSY B1, `(.L_x_297) ;  /* 0x0000009000017945 */ /* 0x000fe20003800000 */
[----:B------:R-:W-:Y:S02]  /*8c90*/  ISETP.GT.AND P5, PT, R0, 0x9, P1 ;  /* 0x000000090000780c */ /* 0x000fe40000fa4270 */
[----:B------:R-:W-:-:S04]  /*8ca0*/  FMUL R89, R89, R16 ;  /* 0x0000001059597220 */ /* 0x000fc80000400000 */
[----:B------:R-:W-:-:S05]  /*8cb0*/  FFMA R89, R94, R2, R89 ;  /* 0x000000025e597223 */ /* 0x000fca0000000059 */
[----:B------:R-:W-:Y:S02]  /*8cc0*/  F2FP.F16.F32.PACK_AB R90, RZ, R89 ;  /* 0x00000059ff5a723e */ /* 0x000fe400000000ff */
[----:B------:R-:W-:-:S05]  /*8cd0*/  IADD3.X R89, R221, R5, R159, P2, P3 ;  /* 0x00000005dd597210 */ /* 0x000fca00017e649f */
[----:B------:R0:W-:Y:S01]  /*8ce0*/  @P4 STG.E.U16 desc[UR36][R88.64+0x10], R90 ;  /* 0x0000105a58004986 */ /* 0x0001e2000c101524 */
[----:B------:R-:W-:Y:S05]  /*8cf0*/  @!P5 BRA `(.L_x_298) ;  /* 0x000000000004d947 */ /* 0x000fea0003800000 */
[----:B------:R0:W5:Y:S02]  /*8d00*/  LDG.E.LTC128B.U16 R223, desc[UR36][R10.64+0x12] ;  /* 0x000012240adf7981 */ /* 0x000164000c1e1520 */
.L_x_298:
[----:B------:R-:W-:Y:S05]  /*8d10*/  BSYNC B1 ;  /* 0x0000000000017941 */ /* 0x000fea0003800000 */
.L_x_297:
[----:B-----5:R-:W-:Y:S01]  /*8d20*/  HADD2.F32 R91, -RZ, R223.H0_H0 ;  /* 0x200000dfff5b7230 */ /* 0x020fe20000004100 */
[----:B------:R-:W-:Y:S01]  /*8d30*/  ISETP.GT.AND P2, PT, R0, 0x10, P0 ;  /* 0x000000100000780c */ /* 0x000fe20000744270 */
[----:B------:R-:W-:Y:S03]  /*8d40*/  BSSY B1, `(.L_x_299) ;  /* 0x0000007000017945 */ /* 0x000fe60003800000 */
[----:B0-----:R-:W-:-:S04]  /*8d50*/  FMUL R90, R91, R16 ;  /* 0x000000105b5a7220 */ /* 0x001fc80000400000 */
[----:B------:R-:W-:-:S05]  /*8d60*/  FFMA R90, R95, R2, R90 ;  /* 0x000000025f5a7223 */ /* 0x000fca000000005a */
[----:B------:R-:W-:-:S05]  /*8d70*/  F2FP.F16.F32.PACK_AB R90, RZ, R90 ;  /* 0x0000005aff5a723e */ /* 0x000fca00000000ff */
[----:B------:R0:W-:Y:S01]  /*8d80*/  @P5 STG.E.U16 desc[UR36][R88.64+0x12], R90 ;  /* 0x0000125a58005986 */ /* 0x0001e2000c101524 */
[----:B------:R-:W-:Y:S05]  /*8d90*/  @!P2 BRA `(.L_x_300) ;  /* 0x000000000004a947 */ /* 0x000fea0003800000 */
[----:B------:R0:W5:Y:S02]  /*8da0*/  LDG.E.LTC128B.U16 R223, desc[UR36][R6.64+0x20] ;  /* 0x0000202406df7981 */ /* 0x000164000c1e1520 */
.L_x_300:
[----:B------:R-:W-:Y:S05]  /*8db0*/  BSYNC B1 ;  /* 0x0000000000017941 */ /* 0x000fea0003800000 */
.L_x_299:
        /* <DEDUP_REMOVED lines=9> */
.L_x_302:
[----:B------:R-:W-:Y:S05]  /*8e50*/  BSYNC B1 ;  /* 0x0000000000017941 */ /* 0x000fea0003800000 */
.L_x_301:
        /* <DEDUP_REMOVED lines=9> */
.L_x_304:
[----:B------:R-:W-:Y:S05]  /*8ef0*/  BSYNC B1 ;  /* 0x0000000000017941 */ /* 0x000fea0003800000 */
.L_x_303:
        /* <DEDUP_REMOVED lines=9> */
.L_x_306:
[----:B------:R-:W-:Y:S05]  /*8f90*/  BSYNC B1 ;  /* 0x0000000000017941 */ /* 0x000fea0003800000 */
.L_x_305:
        /* <DEDUP_REMOVED lines=9> */
.L_x_308:
[----:B------:R-:W-:Y:S05]  /*9030*/  BSYNC B1 ;  /* 0x0000000000017941 */ /* 0x000fea0003800000 */
.L_x_307:
        /* <DEDUP_REMOVED lines=9> */
.L_x_310:
[----:B------:R-:W-:Y:S05]  /*90d0*/  BSYNC B1 ;  /* 0x0000000000017941 */ /* 0x000fea0003800000 */
.L_x_309:
        /* <DEDUP_REMOVED lines=9> */
.L_x_312:
[----:B------:R-:W-:Y:S05]  /*9170*/  BSYNC B1 ;  /* 0x0000000000017941 */ /* 0x000fea0003800000 */
.L_x_311:
        /* <DEDUP_REMOVED lines=9> */
.L_x_314:
[----:B------:R-:W-:Y:S05]  /*9210*/  BSYNC B1 ;  /* 0x0000000000017941 */ /* 0x000fea0003800000 */
.L_x_313:
        /* <DEDUP_REMOVED lines=9> */
.L_x_316:
[----:B------:R-:W-:Y:S05]  /*92b0*/  BSYNC B1 ;  /* 0x0000000000017941 */ /* 0x000fea0003800000 */
.L_x_315:
        /* <DEDUP_REMOVED lines=9> */
.L_x_318:
[----:B------:R-:W-:Y:S05]  /*9350*/  BSYNC B1 ;  /* 0x0000000000017941 */ /* 0x000fea0003800000 */
.L_x_317:
        /* <DEDUP_REMOVED lines=9> */
.L_x_320:
[----:B------:R-:W-:Y:S05]  /*93f0*/  BSYNC B1 ;  /* 0x0000000000017941 */ /* 0x000fea0003800000 */
.L_x_319:
        /* <DEDUP_REMOVED lines=9> */
.L_x_322:
[----:B------:R-:W-:Y:S05]  /*9490*/  BSYNC B1 ;  /* 0x0000000000017941 */ /* 0x000fea0003800000 */
.L_x_321:
        /* <DEDUP_REMOVED lines=9> */
.L_x_324:
[----:B------:R-:W-:Y:S05]  /*9530*/  BSYNC B1 ;  /* 0x0000000000017941 */ /* 0x000fea0003800000 */
.L_x_323:
        /* <DEDUP_REMOVED lines=9> */
.L_x_326:
[----:B------:R-:W-:Y:S05]  /*95d0*/  BSYNC B1 ;  /* 0x0000000000017941 */ /* 0x000fea0003800000 */
.L_x_325:
        /* <DEDUP_REMOVED lines=9> */
.L_x_328:
[----:B------:R-:W-:Y:S05]  /*9670*/  BSYNC B1 ;  /* 0x0000000000017941 */ /* 0x000fea0003800000 */
.L_x_327:
        /* <DEDUP_REMOVED lines=9> */
.L_x_330:
[----:B------:R-:W-:Y:S05]  /*9710*/  BSYNC B1 ;  /* 0x0000000000017941 */ /* 0x000fea0003800000 */
.L_x_329:
        /* <DEDUP_REMOVED lines=9> */
.L_x_332:
[----:B------:R-:W-:Y:S05]  /*97b0*/  BSYNC B1 ;  /* 0x0000000000017941 */ /* 0x000fea0003800000 */
.L_x_331:
        /* <DEDUP_REMOVED lines=9> */
.L_x_334:
[----:B------:R-:W-:Y:S05]  /*9850*/  BSYNC B1 ;  /* 0x0000000000017941 */ /* 0x000fea0003800000 */
.L_x_333:
        /* <DEDUP_REMOVED lines=9> */
.L_x_336:
[----:B------:R-:W-:Y:S05]  /*98f0*/  BSYNC B1 ;  /* 0x0000000000017941 */ /* 0x000fea0003800000 */
.L_x_335:
        /* <DEDUP_REMOVED lines=9> */
.L_x_338:
[----:B------:R-:W-:Y:S05]  /*9990*/  BSYNC B1 ;  /* 0x0000000000017941 */ /* 0x000fea0003800000 */
.L_x_337:
        /* <DEDUP_REMOVED lines=9> */
.L_x_340:
[----:B------:R-:W-:Y:S05]  /*9a30*/  BSYNC B1 ;  /* 0x0000000000017941 */ /* 0x000fea0003800000 */
.L_x_339:
        /* <DEDUP_REMOVED lines=9> */
.L_x_342:
[----:B------:R-:W-:Y:S05]  /*9ad0*/  BSYNC B1 ;  /* 0x0000000000017941 */ /* 0x000fea0003800000 */
.L_x_341:
        /* <DEDUP_REMOVED lines=9> */
.L_x_344:
[----:B------:R-:W-:Y:S05]  /*9b70*/  BSYNC B1 ;  /* 0x0000000000017941 */ /* 0x000fea0003800000 */
.L_x_343:
        /* <DEDUP_REMOVED lines=9> */
.L_x_346:
[----:B------:R-:W-:Y:S05]  /*9c10*/  BSYNC B1 ;  /* 0x0000000000017941 */ /* 0x000fea0003800000 */
.L_x_345:
        /* <DEDUP_REMOVED lines=9> */
.L_x_348:
[----:B------:R-:W-:Y:S05]  /*9cb0*/  BSYNC B1 ;  /* 0x0000000000017941 */ /* 0x000fea0003800000 */
.L_x_347:
        /* <DEDUP_REMOVED lines=9> */
.L_x_350:
[----:B------:R-:W-:Y:S05]  /*9d50*/  BSYNC B1 ;  /* 0x0000000000017941 */ /* 0x000fea0003800000 */
.L_x_349:
        /* <DEDUP_REMOVED lines=9> */
.L_x_352:
[----:B------:R-:W-:Y:S05]  /*9df0*/  BSYNC B1 ;  /* 0x0000000000017941 */ /* 0x000fea0003800000 */
.L_x_351:
        /* <DEDUP_REMOVED lines=9> */
.L_x_354:
[----:B------:R-:W-:Y:S05]  /*9e90*/  BSYNC B1 ;  /* 0x0000000000017941 */ /* 0x000fea0003800000 */
.L_x_353:
        /* <DEDUP_REMOVED lines=9> */
.L_x_356:
[----:B------:R-:W-:Y:S05]  /*9f30*/  BSYNC B1 ;  /* 0x0000000000017941 */ /* 0x000fea0003800000 */
.L_x_355:
        /* <DEDUP_REMOVED lines=9> */
.L_x_358:
[----:B------:R-:W-:Y:S05]  /*9fd0*/  BSYNC B1 ;  /* 0x0000000000017941 */ /* 0x000fea0003800000 */
.L_x_357:
        /* <DEDUP_REMOVED lines=9> */
.L_x_360:
[----:B------:R-:W-:Y:S05]  /*a070*/  BSYNC B1 ;  /* 0x0000000000017941 */ /* 0x000fea0003800000 */
.L_x_359:
        /* <DEDUP_REMOVED lines=9> */
.L_x_362:
[----:B------:R-:W-:Y:S05]  /*a110*/  BSYNC B1 ;  /* 0x0000000000017941 */ /* 0x000fea0003800000 */
.L_x_361:
        /* <DEDUP_REMOVED lines=9> */
.L_x_364:
[----:B------:R-:W-:Y:S05]  /*a1b0*/  BSYNC B1 ;  /* 0x0000000000017941 */ /* 0x000fea0003800000 */
.L_x_363:
        /* <DEDUP_REMOVED lines=9> */
.L_x_366:
[----:B------:R-:W-:Y:S05]  /*a250*/  BSYNC B1 ;  /* 0x0000000000017941 */ /* 0x000fea0003800000 */
.L_x_365:
        /* <DEDUP_REMOVED lines=9> */
.L_x_368:
[----:B------:R-:W-:Y:S05]  /*a2f0*/  BSYNC B1 ;  /* 0x0000000000017941 */ /* 0x000fea0003800000 */
.L_x_367:
        /* <DEDUP_REMOVED lines=9> */
.L_x_370:
[----:B------:R-:W-:Y:S05]  /*a390*/  BSYNC B1 ;  /* 0x0000000000017941 */ /* 0x000fea0003800000 */
.L_x_369:
        /* <DEDUP_REMOVED lines=9> */
.L_x_372:
[----:B------:R-:W-:Y:S05]  /*a430*/  BSYNC B1 ;  /* 0x0000000000017941 */ /* 0x000fea0003800000 */
.L_x_371:
        /* <DEDUP_REMOVED lines=9> */
.L_x_374:
[----:B------:R-:W-:Y:S05]  /*a4d0*/  BSYNC B1 ;  /* 0x0000000000017941 */ /* 0x000fea0003800000 */
.L_x_373:
        /* <DEDUP_REMOVED lines=9> */
.L_x_376:
[----:B------:R-:W-:Y:S05]  /*a570*/  BSYNC B1 ;  /* 0x0000000000017941 */ /* 0x000fea0003800000 */
.L_x_375:
        /* <DEDUP_REMOVED lines=9> */
.L_x_378:
[----:B------:R-:W-:Y:S05]  /*a610*/  BSYNC B1 ;  /* 0x0000000000017941 */ /* 0x000fea0003800000 */
.L_x_377:
        /* <DEDUP_REMOVED lines=9> */
.L_x_380:
[----:B------:R-:W-:Y:S05]  /*a6b0*/  BSYNC B1 ;  /* 0x0000000000017941 */ /* 0x000fea0003800000 */
.L_x_379:
        /* <DEDUP_REMOVED lines=9> */
.L_x_382:
[----:B------:R-:W-:Y:S05]  /*a750*/  BSYNC B1 ;  /* 0x0000000000017941 */ /* 0x000fea0003800000 */
.L_x_381:
        /* <DEDUP_REMOVED lines=9> */
.L_x_384:
[----:B------:R-:W-:Y:S05]  /*a7f0*/  BSYNC B1 ;  /* 0x0000000000017941 */ /* 0x000fea0003800000 */
.L_x_383:
        /* <DEDUP_REMOVED lines=9> */
.L_x_386:
[----:B------:R-:W-:Y:S05]  /*a890*/  BSYNC B1 ;  /* 0x0000000000017941 */ /* 0x000fea0003800000 */
.L_x_385:
        /* <DEDUP_REMOVED lines=9> */
.L_x_388:
[----:B------:R-:W-:Y:S05]  /*a930*/  BSYNC B1 ;  /* 0x0000000000017941 */ /* 0x000fea0003800000 */
.L_x_387:
        /* <DEDUP_REMOVED lines=9> */
.L_x_390:
[----:B------:R-:W-:Y:S05]  /*a9d0*/  BSYNC B1 ;  /* 0x0000000000017941 */ /* 0x000fea0003800000 */
.L_x_389:
        /* <DEDUP_REMOVED lines=9> */
.L_x_392:
[----:B------:R-:W-:Y:S05]  /*aa70*/  BSYNC B1 ;  /* 0x0000000000017941 */ /* 0x000fea0003800000 */
.L_x_391:
        /* <DEDUP_REMOVED lines=9> */
.L_x_394:
[----:B------:R-:W-:Y:S05]  /*ab10*/  BSYNC B1 ;  /* 0x0000000000017941 */ /* 0x000fea0003800000 */
.L_x_393:
        /* <DEDUP_REMOVED lines=9> */
.L_x_396:
[----:B------:R-:W-:Y:S05]  /*abb0*/  BSYNC B1 ;  /* 0x0000000000017941 */ /* 0x000fea0003800000 */
.L_x_395:
        /* <DEDUP_REMOVED lines=9> */
.L_x_398:
[----:B------:R-:W-:Y:S05]  /*ac50*/  BSYNC B1 ;  /* 0x0000000000017941 */ /* 0x000fea0003800000 */
.L_x_397:
        /* <DEDUP_REMOVED lines=9> */
.L_x_400:
[----:B------:R-:W-:Y:S05]  /*acf0*/  BSYNC B1 ;  /* 0x0000000000017941 */ /* 0x000fea0003800000 */
.L_x_399:
        /* <DEDUP_REMOVED lines=9> */
.L_x_402:
[----:B------:R-:W-:Y:S05]  /*ad90*/  BSYNC B1 ;  /* 0x0000000000017941 */ /* 0x000fea0003800000 */
.L_x_401:
        /* <DEDUP_REMOVED lines=9> */
.L_x_404:
[----:B------:R-:W-:Y:S05]  /*ae30*/  BSYNC B1 ;  /* 0x0000000000017941 */ /* 0x000fea0003800000 */
.L_x_403:
        /* <DEDUP_REMOVED lines=9> */
.L_x_406:
[----:B------:R-:W-:Y:S05]  /*aed0*/  BSYNC B1 ;  /* 0x0000000000017941 */ /* 0x000fea0003800000 */
.L_x_405:
[----:B01-345:R-:W-:Y:S01]  /*aee0*/  HADD2.F32 R7, -RZ, R223.H0_H0 ;  /* 0x200000dfff077230 */ /* 0x03bfe20000004100 */
        /* <DEDUP_REMOVED lines=8> */
.L_x_408:
[----:B------:R-:W-:Y:S05]  /*af70*/  BSYNC B1 ;  /* 0x0000000000017941 */ /* 0x000fea0003800000 */
.L_x_407:
[----:B-----5:R-:W-:Y:S01]  /*af80*/  HADD2.F32 R7, -RZ, R223.H0_H0 ;  /* 0x200000dfff077230 */ /* 0x020fe20000004100 */
[----:B------:R-:W-:Y:S01]  /*af90*/  ISETP.GT.AND P1, PT, R0, 0x79, P1 ;  /* 0x000000790000780c */ /* 0x000fe20000f24270 */
[----:B0-----:R-:W-:Y:S01]  /*afa0*/  @P2 IMAD.MOV.U32 R6, RZ, RZ, R88 ;  /* 0x000000ffff062224 */ /* 0x001fe200078e0058 */
[----:B------:R-:W-:Y:S01]  /*afb0*/  IADD3 R93, P0, R220, 0x180, RZ ;  /* 0x00000180dc5d7810 */ /* 0x000fe20007f1e0ff */
[----:B------:R-:W-:Y:S01]  /*afc0*/  BSSY B1, `(.L_x_409) ;  /* 0x000000a000017945 */ /* 0x000fe20003800000 */
[----:B------:R-:W-:-:S03]  /*afd0*/  FMUL R7, R7, R16 ;  /* 0x0000001007077220 */ /* 0x000fc60000400000 */
[----:B------:R-:W-:Y:S02]  /*afe0*/  IMAD.X R9, RZ, RZ, UR7, P0 ;  /* 0x00000007ff097e24 */ /* 0x000fe400080e06ff */
[----:B------:R-:W-:-:S05]  /*aff0*/  FFMA R7, R150, R2, R7 ;  /* 0x0000000296077223 */ /* 0x000fca0000000007 */
[----:B------:R-:W-:-:S04]  /*b000*/  F2FP.F16.F32.PACK_AB R7, RZ, R7 ;  /* 0x00000007ff07723e */ /* 0x000fc800000000ff */
[----:B------:R-:W-:Y:S02]  /*b010*/  PRMT R8, R7, 0x7610, R8 ;  /* 0x0000761007087816 */ /* 0x000fe40000000008 */
[----:B------:R-:W-:-:S05]  /*b020*/  @P2 MOV R7, R89 ;  /* 0x0000005900072202 */ /* 0x000fca0000000f00 */
[----:B------:R0:W-:Y:S01]  /*b030*/  @P2 STG.E.U16 desc[UR36][R6.64+0xf0], R8 ;  /* 0x0000f00806002986 */ /* 0x0001e2000c101524 */
[----:B------:R-:W-:Y:S05]  /*b040*/  @!P1 BRA `(.L_x_410) ;  /* 0x0000000000049947 */ /* 0x000fea0003800000 */
[----:B------:R3:W5:Y:S02]  /*b050*/  LDG.E.LTC128B.U16 R223, desc[UR36][R10.64+0xf2] ;  /* 0x0000f2240adf7981 */ /* 0x000764000c1e1520 */
.L_x_410:
[----:B------:R-:W-:Y:S05]  /*b060*/  BSYNC B1 ;  /* 0x0000000000017941 */ /* 0x000fea0003800000 */
.L_x_409:
        /* <DEDUP_REMOVED lines=13> */
[----:B------:R4:W1:Y:S01]  /*b140*/  @P3 LDG.E.LTC128B.U16 R223, desc[UR36][R8.64] ;  /* 0x0000002408df3981 */ /* 0x000862000c1e1520 */
[----:B------:R-:W-:Y:S01]  /*b150*/  IMAD.U32 R95, RZ, RZ, UR8 ;  /* 0x00000008ff5f7e24 */ /* 0x000fe2000f8e00ff */
[----:B------:R-:W-:Y:S01]  /*b160*/  ISETP.GT.AND P2, PT, R0, 0x1, P0 ;  /* 0x000000010000780c */ /* 0x000fe20000744270 */
[----:B------:R-:W-:Y:S01]  /*b170*/  IMAD.U32 R90, RZ, RZ, UR9 ;  /* 0x00000009ff5a7e24 */ /* 0x000fe2000f8e00ff */
[----:B------:R-:W-:Y:S01]  /*b180*/  BSSY B1, `(.L_x_411) ;  /* 0x0000012000017945 */ /* 0x000fe20003800000 */
[----:B------:R-:W-:-:S04]  /*b190*/  IMAD.WIDE.U32 R4, R95, 0x300, R4 ;  /* 0x000003005f047825 */ /* 0x000fc800078e0004 */
[----:B0-----:R-:W-:Y:S02]  /*b1a0*/  IMAD R89, R90, 0x300, RZ ;  /* 0x000003005a597824 */ /* 0x001fe400078e02ff */
[----:B----4-:R-:W-:Y:S02]  /*b1b0*/  @P3 IMAD.MOV.U32 R8, RZ, RZ, R4 ;  /* 0x000000ffff083224 */ /* 0x010fe400078e0004 */
[----:B------:R-:W-:Y:S02]  /*b1c0*/  IMAD.IADD R9, R5, 0x1, R89 ;  /* 0x0000000105097824 */ /* 0x000fe400078e0259 */
[----:B------:R-:W-:-:S04]  /*b1d0*/  IMAD.WIDE.U32 R6, R93, R14, R18 ;  /* 0x0000000e5d067225 */ /* 0x000fc800078e0012 */
[----:B------:R-:W-:Y:S02]  /*b1e0*/  IMAD.IADD R7, R91, 0x1, R7 ;  /* 0x000000015b077824 */ /* 0x000fe400078e0207 */
[----:B-123--:R-:W-:-:S05]  /*b1f0*/  HADD2.F32 R11, -RZ, R223.H0_H0 ;  /* 0x200000dfff0b7230 */ /* 0x00efca0000004100 */
        /* <DEDUP_REMOVED lines=10> */
.L_x_412:
[----:B------:R-:W-:Y:S05]  /*b2a0*/  BSYNC B1 ;  /* 0x0000000000017941 */ /* 0x000fea0003800000 */
.L_x_411:
[----:B-----5:R-:W-:Y:S01]  /*b2b0*/  HADD2.F32 R11, -RZ, R223.H0_H0 ;  /* 0x200000dfff0b7230 */ /* 0x020fe20000004100 */
[----:B------:R-:W-:Y:S01]  /*b2c0*/  ISETP.GT.AND P1, PT, R3, 0x188, PT ;  /* 0x000001880300780c */ /* 0x000fe20003f24270 */
[----:B0-----:R-:W-:Y:S01]  /*b2d0*/  IMAD.WIDE.U32 R14, R93, R14, R218 ;  /* 0x0000000e5d0e7225 */ /* 0x001fe200078e00da */
[----:B------:R-:W-:Y:S03]  /*b2e0*/  BSSY B1, `(.L_x_413) ;  /* 0x0000010000017945 */ /* 0x000fe60003800000 */
[----:B------:R-:W-:Y:S01]  /*b2f0*/  FMUL R10, R11, R16 ;  /* 0x000000100b0a7220 */ /* 0x000fe20000400000 */
[----:B------:R-:W-:Y:S01]  /*b300*/  IMAD.IADD R91, R91, 0x1, R15 ;  /* 0x000000015b5b7824 */ /* 0x000fe200078e020f */
[----:B------:R-:W-:Y:S02]  /*b310*/  IADD3 R216, P4, R216, R14, RZ ;  /* 0x0000000ed8d87210 */ /* 0x000fe40007f9e0ff */
[----:B------:R-:W-:Y:S01]  /*b320*/  FFMA R10, R25, R2, R10 ;  /* 0x00000002190a7223 */ /* 0x000fe2000000000a */
[----:B------:R-:W-:-:S02]  /*b330*/  ISETP.GT.AND P3, PT, R0, RZ, P1 ;  /* 0x000000ff0000720c */ /* 0x000fc40000f64270 */
[----:B------:R-:W-:Y:S01]  /*b340*/  IMAD.X R20, R91, 0x1, R21, P4 ;  /* 0x000000015b147824 */ /* 0x000fe200020e0615 */
[----:B------:R-:W-:Y:S01]  /*b350*/  IADD3 R14, P5, R18, R14, RZ ;  /* 0x0000000e120e7210 */ /* 0x000fe20007fbe0ff */
[----:B------:R-:W-:Y:S01]  /*b360*/  @P2 IMAD.MOV.U32 R21, RZ, RZ, R9 ;  /* 0x000000ffff152224 */ /* 0x000fe200078e0009 */
[----:B------:R-:W-:Y:S02]  /*b370*/  F2FP.F16.F32.PACK_AB R3, RZ, R10 ;  /* 0x0000000aff03723e */ /* 0x000fe400000000ff */
[----:B------:R-:W-:-:S04]  /*b380*/  LEA R10, P4, R216, R12, 0x1 ;  /* 0x0000000cd80a7211 */ /* 0x000fc800078808ff */
[----:B------:R-:W-:Y:S01]  /*b390*/  LEA.HI.X R11, R216, R13, R20, 0x1, P4 ;  /* 0x0000000dd80b7211 */ /* 0x000fe200020f0c14 */
[----:B------:R-:W-:-:S05]  /*b3a0*/  @P2 IMAD.MOV.U32 R20, RZ, RZ, R4 ;  /* 0x000000ffff142224 */ /* 0x000fca00078e0004 */
[----:B------:R0:W-:Y:S01]  /*b3b0*/  @P2 STG.E.U16 desc[UR36][R20.64+0x2], R3 ;  /* 0x0000020314002986 */ /* 0x0001e2000c101524 */
[----:B------:R-:W-:Y:S05]  /*b3c0*/  @!P3 BRA `(.L_x_414) ;  /* 0x000000000004b947 */ /* 0x000fea0003800000 */
[----:B------:R2:W5:Y:S02]  /*b3d0*/  LDG.E.LTC128B.U16 R223, desc[UR36][R10.64] ;  /* 0x000000240adf7981 */ /* 0x000564000c1e1520 */
.L_x_414:
[----:B------:R-:W-:Y:S05]  /*b3e0*/  BSYNC B1 ;  /* 0x0000000000017941 */ /* 0x000fea0003800000 */
.L_x_413:
[----:B0----5:R-:W-:Y:S01]  /*b3f0*/  HADD2.F32 R3, -RZ, R223.H0_H0 ;  /* 0x200000dfff037230 */ /* 0x021fe20000004100 */
[----:B------:R-:W-:Y:S01]  /*b400*/  IADD3 R8, P2, R222, R4, RZ ;  /* 0x00000004de087210 */ /* 0x000fe20007f5e0ff */
[----:B------:R-:W-:Y:S01]  /*b410*/  IMAD.X R15, R19, 0x1, R91, P5 ;  /* 0x00000001130f7824 */ /* 0x000fe200028e065b */
[----:B------:R-:W-:Y:S01]  /*b420*/  ISETP.GT.AND P5, PT, R0, 0x1, P1 ;  /* 0x000000010000780c */ /* 0x000fe20000fa4270 */
[----:B------:R-:W-:Y:S01]  /*b430*/  BSSY B1, `(.L_x_415) ;  /* 0x000000c000017945 */ /* 0x000fe20003800000 */
[----:B------:R-:W-:Y:S01]  /*b440*/  FMUL R3, R3, R16 ;  /* 0x0000001003037220 */ /* 0x000fe20000400000 */
[----:B------:R-:W-:Y:S02]  /*b450*/  IMAD.X R9, R9, 0x1, R221, P2 ;  /* 0x0000000109097824 */ /* 0x000fe400010e06dd */
[----:B--2---:R-:W-:-:S04]  /*b460*/  IMAD.WIDE.U32 R10, R22, UR43, R14 ;  /* 0x0000002b160a7c25 */ /* 0x004fc8000f8e000e */
        /* <DEDUP_REMOVED lines=8> */
.L_x_416:
[----:B------:R-:W-:Y:S05]  /*b4f0*/  BSYNC B1 ;  /* 0x0000000000017941 */ /* 0x000fea0003800000 */
.L_x_415:
        /* <DEDUP_REMOVED lines=9> */
.L_x_418:
[----:B------:R-:W-:Y:S05]  /*b590*/  BSYNC B1 ;  /* 0x0000000000017941 */ /* 0x000fea0003800000 */
.L_x_417:
[----:B-----5:R-:W-:Y:S01]  /*b5a0*/  HADD2.F32 R3, -RZ, R223.H0_H0 ;  /* 0x200000dfff037230 */ /* 0x020fe20000004100 */
[----:B------:R-:W-:Y:S01]  /*b5b0*/  ISETP.GT.AND P3, PT, R0, 0x9, P0 ;  /* 0x000000090000780c */ /* 0x000fe20000764270 */
[----:B0-----:R-:W-:Y:S01]  /*b5c0*/  IMAD.IADD R9, R89, 0x1, R5 ;  /* 0x0000000159097824 */ /* 0x001fe200078e0205 */
[----:B------:R-:W-:Y:S01]  /*b5d0*/  BSSY B1, `(.L_x_419) ;  /* 0x0000008000017945 */ /* 0x000fe20003800000 */
[----:B------:R-:W-:Y:S02]  /*b5e0*/  @P2 IMAD.MOV.U32 R8, RZ, RZ, R4 ;  /* 0x000000ffff082224 */ /* 0x000fe400078e0004 */
[----:B------:R-:W-:-:S04]  /*b5f0*/  FMUL R3, R3, R16 ;  /* 0x0000001003037220 */ /* 0x000fc80000400000 */
[----:B------:R-:W-:-:S05]  /*b600*/  FFMA R3, R28, R2, R3 ;  /* 0x000000021c037223 */ /* 0x000fca0000000003 */
[----:B------:R-:W-:-:S05]  /*b610*/  F2FP.F16.F32.PACK_AB R3, RZ, R3 ;  /* 0x00000003ff03723e */ /* 0x000fca00000000ff */
[----:B------:R0:W-:Y:S01]  /*b620*/  @P2 STG.E.U16 desc[UR36][R8.64+0x10], R3 ;  /* 0x0000100308002986 */ /* 0x0001e2000c101524 */
[----:B------:R-:W-:Y:S05]  /*b630*/  @!P3 BRA `(.L_x_420) ;  /* 0x000000000004b947 */ /* 0x000fea0003800000 */
[----:B------:R4:W5:Y:S02]  /*b640*/  LDG.E.LTC128B.U16 R223, desc[UR36][R6.64+0x12] ;  /* 0x0000122406df7981 */ /* 0x000964000c1e1520 */
.L_x_420:
[----:B------:R-:W-:Y:S05]  /*b650*/  BSYNC B1 ;  /* 0x0000000000017941 */ /* 0x000fea0003800000 */
.L_x_419:
[----:B0----5:R-:W-:Y:S01]  /*b660*/  HADD2.F32 R3, -RZ, R223.H0_H0 ;  /* 0x200000dfff037230 */ /* 0x021fe20000004100 */
[----:B------:R-:W-:Y:S01]  /*b670*/  ISETP.GT.AND P4, PT, R0, 0x8, P1 ;  /* 0x000000080000780c */ /* 0x000fe20000f84270 */
[----:B------:R-:W-:Y:S01]  /*b680*/  @P3 IMAD.MOV.U32 R11, RZ, RZ, R9 ;  /* 0x000000ffff0b3224 */ /* 0x000fe200078e0009 */
[----:B------:R-:W-:Y:S02]  /*b690*/  BSSY B1, `(.L_x_421) ;  /* 0x000000a000017945 */ /* 0x000fe40003800000 */
[----:B------:R-:W-:Y:S01]  /*b6a0*/  FMUL R10, R3, R16 ;  /* 0x00000010030a7220 */ /* 0x000fe20000400000 */
[----:B------:R-:W-:-:S03]  /*b6b0*/  PRMT R3, R223, 0x7610, R3 ;  /* 0x00007610df037816 */ /* 0x000fc60000000003 */
[----:B------:R-:W-:-:S05]  /*b6c0*/  FFMA R10, R29, R2, R10 ;  /* 0x000000021d0a7223 */ /* 0x000fca000000000a */
[----:B------:R-:W-:-:S04]  /*b6d0*/  F2FP.F16.F32.PACK_AB R10, RZ, R10 ;  /* 0x0000000aff0a723e */ /* 0x000fc800000000ff */
[----:B------:R-:W-:Y:S01]  /*b6e0*/  PRMT R14, R10, 0x7610, R14 ;  /* 0x000076100a0e7816 */ /* 0x000fe2000000000e */
[----:B------:R-:W-:-:S05]  /*b6f0*/  @P3 IMAD.MOV.U32 R10, RZ, RZ, R4 ;  /* 0x000000ffff0a3224 */ /* 0x000fca00078e0004 */
[----:B------:R0:W-:Y:S01]  /*b700*/  @P3 STG.E.U16 desc[UR36][R10.64+0x12], R14 ;  /* 0x0000120e0a003986 */ /* 0x0001e2000c101524 */
[----:B------:R-:W-:Y:S05]  /*b710*/  @!P4 BRA `(.L_x_422) ;  /* 0x000000000004c947 */ /* 0x000fea0003800000 */
[----:B------:R0:W5:Y:S02]  /*b720*/  LDG.E.LTC128B.U16 R3, desc[UR36][R12.64+0x10] ;  /* 0x000010240c037981 */ /* 0x000164000c1e1520 */
.L_x_422:
[----:B------:R-:W-:Y:S05]  /*b730*/  BSYNC B1 ;  /* 0x0000000000017941 */ /* 0x000fea0003800000 */
.L_x_421:
[----:B0----5:R-:W-:Y:S01]  /*b740*/  HADD2.F32 R11, -RZ, R3.H0_H0 ;  /* 0x20000003ff0b7230 */ /* 0x021fe20000004100 */
[----:B------:R-:W-:Y:S01]  /*b750*/  IADD3 R222, P2, R222, R4, RZ ;  /* 0x00000004dede7210 */ /* 0x000fe20007f5e0ff */
[----:B------:R-:W-:Y:S01]  /*b760*/  BSSY B1, `(.L_x_423) ;  /* 0x0000009000017945 */ /* 0x000fe20003800000 */
[----:B------:R-:W-:Y:S02]  /*b770*/  ISETP.GT.AND P3, PT, R0, 0x9, P1 ;  /* 0x000000090000780c */ /* 0x000fe40000f64270 */
[----:B------:R-:W-:Y:S01]  /*b780*/  FMUL R11, R11, R16 ;  /* 0x000000100b0b7220 */ /* 0x000fe20000400000 */
[----:B------:R-:W-:-:S03]  /*b790*/  IMAD.X R223, R9, 0x1, R221, P2 ;  /* 0x0000000109df7824 */ /* 0x000fc600010e06dd */
[----:B------:R-:W-:-:S05]  /*b7a0*/  FFMA R11, R30, R2, R11 ;  /* 0x000000021e0b7223 */ /* 0x000fca000000000b */
[----:B------:R-:W-:-:S05]  /*b7b0*/  F2FP.F16.F32.PACK_AB R11, RZ, R11 ;  /* 0x0000000bff0b723e */ /* 0x000fca00000000ff */
[----:B------:R0:W-:Y:S01]  /*b7c0*/  @P4 STG.E.U16 desc[UR36][R222.64+0x10], R11 ;  /* 0x0000100bde004986 */ /* 0x0001e2000c101524 */
[----:B------:R-:W-:Y:S05]  /*b7d0*/  @!P3 BRA `(.L_x_424) ;  /* 0x000000000004b947 */ /* 0x000fea0003800000 */
[----:B------:R0:W5:Y:S02]  /*b7e0*/  LDG.E.LTC128B.U16 R3, desc[UR36][R12.64+0x12] ;  /* 0x000012240c037981 */ /* 0x000164000c1e1520 */
.L_x_424:
[----:B------:R-:W-:Y:S05]  /*b7f0*/  BSYNC B1 ;  /* 0x0000000000017941 */ /* 0x000fea0003800000 */
.L_x_423:
[----:B0----5:R-:W-:Y:S01]  /*b800*/  HADD2.F32 R11, -RZ, R3.H0_H0 ;  /* 0x20000003ff0b7230 */ /* 0x021fe20000004100 */
[----:B------:R-:W-:Y:S01]  /*b810*/  ISETP.GT.AND P2, PT, R0, 0x10, P0 ;  /* 0x000000100000780c */ /* 0x000fe20000744270 */
[----:B------:R-:W-:Y:S03]  /*b820*/  BSSY B1, `(.L_x_425) ;  /* 0x000000a000017945 */ /* 0x000fe60003800000 */
[----:B------:R-:W-:Y:S01]  /*b830*/  FMUL R10, R11, R16 ;  /* 0x000000100b0a7220 */ /* 0x000fe20000400000 */
[----:B------:R-:W-:-:S03]  /*b840*/  @P3 IMAD.MOV.U32 R11, RZ, RZ, R223 ;  /* 0x000000ffff0b3224 */ /* 0x000fc600078e00df */
[----:B------:R-:W-:-:S05]  /*b850*/  FFMA R10, R31, R2, R10 ;  /* 0x000000021f0a7223 */ /* 0x000fca000000000a */
[----:B------:R-:W-:-:S04]  /*b860*/  F2FP.F16.F32.PACK_AB R10, RZ, R10 ;  /* 0x0000000aff0a723e */ /* 0x000fc800000000ff */
[----:B------:R-:W-:Y:S01]  /*b870*/  PRMT R14, R10, 0x7610, R14 ;  /* 0x000076100a0e7816 */ /* 0x000fe2000000000e */
[----:B------:R-:W-:-:S05]  /*b880*/  @P3 IMAD.MOV.U32 R10, RZ, RZ, R222 ;  /* 0x000000ffff0a3224 */ /* 0x000fca00078e00de */
[----:B------:R0:W-:Y:S01]  /*b890*/  @P3 STG.E.U16 desc[UR36][R10.64+0x12], R14 ;  /* 0x0000120e0a003986 */ /* 0x0001e2000c101524 */
[----:B------:R-:W-:Y:S05]  /*b8a0*/  @!P2 BRA `(.L_x_426) ;  /* 0x000000000004a947 */ /* 0x000fea0003800000 */
[----:B------:R0:W5:Y:S02]  /*b8b0*/  LDG.E.LTC128B.U16 R3, desc[UR36][R6.64+0x20] ;  /* 0x0000202406037981 */ /* 0x000164000c1e1520 */
.L_x_426:
[----:B------:R-:W-:Y:S05]  /*b8c0*/  BSYNC B1 ;  /* 0x0000000000017941 */ /* 0x000fea0003800000 */
.L_x_425:
[----:B0----5:R-:W-:Y:S01]  /*b8d0*/  HADD2.F32 R11, -RZ, R3.H0_H0 ;  /* 0x20000003ff0b7230 */ /* 0x021fe20000004100 */
[----:B------:R-:W-:Y:S01]  /*b8e0*/  ISETP.GT.AND P3, PT, R0, 0x11, P0 ;  /* 0x000000110000780c */ /* 0x000fe20000764270 */
[----:B------:R-:W-:Y:S01]  /*b8f0*/  @P2 IMAD.MOV.U32 R10, RZ, RZ, R4 ;  /* 0x000000ffff0a2224 */ /* 0x000fe200078e0004 */
[----:B------:R-:W-:Y:S02]  /*b900*/  BSSY B1, `(.L_x_427) ;  /* 0x0000009000017945 */ /* 0x000fe40003800000 */
[----:B------:R-:W-:-:S04]  /*b910*/  FMUL R11, R11, R16 ;  /* 0x000000100b0b7220 */ /* 0x000fc80000400000 */
[----:B------:R-:W-:-:S05]  /*b920*/  FFMA R11, R32, R2, R11 ;  /* 0x00000002200b7223 */ /* 0x000fca000000000b */
[----:B------:R-:W-:-:S04]  /*b930*/  F2FP.F16.F32.PACK_AB R11, RZ, R11 ;  /* 0x0000000bff0b723e */ /* 0x000fc800000000ff */
[----:B------:R-:W-:Y:S01]  /*b940*/  PRMT R14, R11, 0x7610, R14 ;  /* 0x000076100b0e7816 */ /* 0x000fe2000000000e */
[----:B------:R-:W-:-:S05]  /*b950*/  @P2 IMAD.MOV.U32 R11, RZ, RZ, R9 ;  /* 0x000000ffff0b2224 */ /* 0x000fca00078e0009 */
[----:B------:R0:W-:Y:S01]  /*b960*/  @P2 STG.E.U16 desc[UR36][R10.64+0x20], R14 ;  /* 0x0000200e0a002986 */ /* 0x0001e2000c101524 */
[----:B------:R-:W-:Y:S05]  /*b970*/  @!P3 BRA `(.L_x_428) ;  /* 0x000000000004b947 */ /* 0x000fea0003800000 */
[----:B------:R0:W5:Y:S02]  /*b980*/  LDG.E.LTC128B.U16 R3, desc[UR36][R6.64+0x22] ;  /* 0x0000222406037981 */ /* 0x000164000c1e1520 */
.L_x_428:
[----:B------:R-:W-:Y:S05]  /*b990*/  BSYNC B1 ;  /* 0x0000000000017941 */ /* 0x000fea0003800000 */
.L_x_427:
        /* <DEDUP_REMOVED lines=12> */
.L_x_430:
[----:B------:R-:W-:Y:S05]  /*ba60*/  BSYNC B1 ;  /* 0x0000000000017941 */ /* 0x000fea0003800000 */
.L_x_429:
        /* <DEDUP_REMOVED lines=12> */
.L_x_432:
[----:B------:R-:W-:Y:S05]  /*bb30*/  BSYNC B1 ;  /* 0x0000000000017941 */ /* 0x000fea0003800000 */
.L_x_431:
        /* <DEDUP_REMOVED lines=12> */
.L_x_434:
[----:B------:R-:W-:Y:S05]  /*bc00*/  BSYNC B1 ;  /* 0x0000000000017941 */ /* 0x000fea0003800000 */
.L_x_433:
        /* <DEDUP_REMOVED lines=12> */
.L_x_436:
[----:B------:R-:W-:Y:S05]  /*bcd0*/  BSYNC B1 ;  /* 0x0000000000017941 */ /* 0x000fea0003800000 */
.L_x_435:
[----:B0----5:R-:W-:Y:S01]  /*bce0*/  HADD2.F32 R11, -RZ, R3.H0_H0 ;  /* 0x20000003ff0b7230 */ /* 0x021fe20000004100 */
[----:B------:R-:W-:Y:S01]  /*bcf0*/  ISETP.GT.AND P2, PT, R0, 0x18, P1 ;  /* 0x000000180000780c */ /* 0x000fe20000f44270 */
[----:B------:R-:W-:Y:S03]  /*bd00*/  BSSY B1, `(.L_x_437) ;  /* 0x000000a000017945 */ /* 0x000fe60003800000 */
[----:B------:R-:W-:Y:S01]  /*bd10*/  FMUL R10, R11, R16 ;  /* 0x000000100b0a7220 */ /* 0x000fe20000400000 */
[----:B------:R-:W-:-:S03]  /*bd20*/  @P3 MOV R11, R9 ;  /* 0x00000009000b3202 */ /* 0x000fc60000000f00 */
[----:B------:R-:W-:-:S05]  /*bd30*/  FFMA R10, R37, R2, R10 ;  /* 0x00000002250a7223 */ /* 0x000fca000000000a */
[----:B------:R-:W-:-:S04]  /*bd40*/  F2FP.F16.F32.PACK_AB R10, RZ, R10 ;  /* 0x0000000aff0a723e */ /* 0x000fc800000000ff */
[----:B------:R-:W-:Y:S01]  /*bd50*/  PRMT R14, R10, 0x7610, R14 ;  /* 0x000076100a0e7816 */ /* 0x000fe2000000000e */
[----:B------:R-:W-:-:S05]  /*bd60*/  @P3 IMAD.MOV.U32 R10, RZ, RZ, R4 ;  /* 0x000000ffff0a3224 */ /* 0x000fca00078e0004 */
[----:B------:R0:W-:Y:S01]  /*bd70*/  @P3 STG.E.U16 desc[UR36][R10.64+0x32], R14 ;  /* 0x0000320e0a003986 */ /* 0x0001e2000c101524 */
[----:B------:R-:W-:Y:S05]  /*bd80*/  @!P2 BRA `(.L_x_438) ;  /* 0x000000000004a947 */ /* 0x000fea0003800000 */
[----:B------:R0:W5:Y:S02]  /*bd90*/  LDG.E.LTC128B.U16 R3, desc[UR36][R12.64+0x30] ;  /* 0x000030240c037981 */ /* 0x000164000c1e1520 */
.L_x_438:
[----:B------:R-:W-:Y:S05]  /*bda0*/  BSYNC B1 ;  /* 0x0000000000017941 */ /* 0x000fea0003800000 */
.L_x_437:
        /* <DEDUP_REMOVED lines=12> */
.L_x_440:
[----:B------:R-:W-:Y:S05]  /*be70*/  BSYNC B1 ;  /* 0x0000000000017941 */ /* 0x000fea0003800000 */
.L_x_439:
        /* <DEDUP_REMOVED lines=12> */
.L_x_442:
[----:B------:R-:W-:Y:S05]  /*bf40*/  BSYNC B1 ;  /* 0x0000000000017941 */ /* 0x000fea0003800000 */
.L_x_441:
        /* <DEDUP_REMOVED lines=12> */
.L_x_444:
[----:B------:R-:W-:Y:S05]  /*c010*/  BSYNC B1 ;  /* 0x0000000000017941 */ /* 0x000fea0003800000 */
.L_x_443:
        /* <DEDUP_REMOVED lines=12> */
.L_x_446:
[----:B------:R-:W-:Y:S05]  /*c0e0*/  BSYNC B1 ;  /* 0x0000000000017941 */ /* 0x000fea0003800000 */
.L_x_445:
        /* <DEDUP_REMOVED lines=12> */
.L_x_448:
[----:B------:R-:W-:Y:S05]  /*c1b0*/  BSYNC B1 ;  /* 0x0000000000017941 */ /* 0x000fea0003800000 */
.L_x_447:
        /* <DEDUP_REMOVED lines=12> */
.L_x_450:
[----:B------:R-:W-:Y:S05]  /*c280*/  BSYNC B1 ;  /* 0x0000000000017941 */ /* 0x000fea0003800000 */
.L_x_449:
        /* <DEDUP_REMOVED lines=12> */
.L_x_452:
[----:B------:R-:W-:Y:S05]  /*c350*/  BSYNC B1 ;  /* 0x0000000000017941 */ /* 0x000fea0003800000 */
.L_x_451:
        /* <DEDUP_REMOVED lines=12> */
.L_x_454:
[----:B------:R-:W-:Y:S05]  /*c420*/  BSYNC B1 ;  /* 0x0000000000017941 */ /* 0x000fea0003800000 */
.L_x_453:
        /* <DEDUP_REMOVED lines=12> */
.L_x_456:
[----:B------:R-:W-:Y:S05]  /*c4f0*/  BSYNC B1 ;  /* 0x0000000000017941 */ /* 0x000fea0003800000 */
.L_x_455:
        /* <DEDUP_REMOVED lines=12> */
.L_x_458:
[----:B------:R-:W-:Y:S05]  /*c5c0*/  BSYNC B1 ;  /* 0x0000000000017941 */ /* 0x000fea0003800000 */
.L_x_457:
        /* <DEDUP_REMOVED lines=12> */
.L_x_460:
[----:B------:R-:W-:Y:S05]  /*c690*/  BSYNC B1 ;  /* 0x0000000000017941 */ /* 0x000fea0003800000 */
.L_x_459:
        /* <DEDUP_REMOVED lines=12> */
.L_x_462:
[----:B------:R-:W-:Y:S05]  /*c760*/  BSYNC B1 ;  /* 0x0000000000017941 */ /* 0x000fea0003800000 */
.L_x_461:
        /* <DEDUP_REMOVED lines=12> */
.L_x_464:
[----:B------:R-:W-:Y:S05]  /*c830*/  BSYNC B1 ;  /* 0x0000000000017941 */ /* 0x000fea0003800000 */
.L_x_463:
        /* <DEDUP_REMOVED lines=12> */
.L_x_466:
[----:B------:R-:W-:Y:S05]  /*c900*/  BSYNC B1 ;  /* 0x0000000000017941 */ /* 0x000fea0003800000 */
.L_x_465:
        /* <DEDUP_REMOVED lines=12> */
.L_x_468:
[----:B------:R-:W-:Y:S05]  /*c9d0*/  BSYNC B1 ;  /* 0x0000000000017941 */ /* 0x000fea0003800000 */
.L_x_467:
        /* <DEDUP_REMOVED lines=12> */
.L_x_470:
[----:B------:R-:W-:Y:S05]  /*caa0*/  BSYNC B1 ;  /* 0x0000000000017941 */ /* 0x000fea0003800000 */
.L_x_469:
        /* <DEDUP_REMOVED lines=12> */
.L_x_472:
[----:B------:R-:W-:Y:S05]  /*cb70*/  BSYNC B1 ;  /* 0x0000000000017941 */ /* 0x000fea0003800000 */
.L_x_471:
        /* <DEDUP_REMOVED lines=12> */
.L_x_474:
[----:B------:R-:W-:Y:S05]  /*cc40*/  BSYNC B1 ;  /* 0x0000000000017941 */ /* 0x000fea0003800000 */
.L_x_473:
        /* <DEDUP_REMOVED lines=12> */
.L_x_476:
[----:B------:R-:W-:Y:S05]  /*cd10*/  BSYNC B1 ;  /* 0x0000000000017941 */ /* 0x000fea0003800000 */
.L_x_475:
        /* <DEDUP_REMOVED lines=12> */
.L_x_478:
[----:B------:R-:W-:Y:S05]  /*cde0*/  BSYNC B1 ;  /* 0x0000000000017941 */ /* 0x000fea0003800000 */
.L_x_477:
        /* <DEDUP_REMOVED lines=12> */
.L_x_480:
[----:B------:R-:W-:Y:S05]  /*ceb0*/  BSYNC B1 ;  /* 0x0000000000017941 */ /* 0x000fea0003800000 */
.L_x_479:
        /* <DEDUP_REMOVED lines=12> */
.L_x_482:
[----:B------:R-:W-:Y:S05]  /*cf80*/  BSYNC B1 ;  /* 0x0000000000017941 */ /* 0x000fea0003800000 */
.L_x_481:
        /* <DEDUP_REMOVED lines=12> */
.L_x_484:
[----:B------:R-:W-:Y:S05]  /*d050*/  BSYNC B1 ;  /* 0x0000000000017941 */ /* 0x000fea0003800000 */
.L_x_483:
        /* <DEDUP_REMOVED lines=12> */
.L_x_486:
[----:B------:R-:W-:Y:S05]  /*d120*/  BSYNC B1 ;  /* 0x0000000000017941 */ /* 0x000fea0003800000 */
.L_x_485:
        /* <DEDUP_REMOVED lines=12> */
.L_x_488:
[----:B------:R-:W-:Y:S05]  /*d1f0*/  BSYNC B1 ;  /* 0x0000000000017941 */ /* 0x000fea0003800000 */
.L_x_487:
        /* <DEDUP_REMOVED lines=12> */
.L_x_490:
[----:B------:R-:W-:Y:S05]  /*d2c0*/  BSYNC B1 ;  /* 0x0000000000017941 */ /* 0x000fea0003800000 */
.L_x_489:
        /* <DEDUP_REMOVED lines=12> */
.L_x_492:
[----:B------:R-:W-:Y:S05]  /*d390*/  BSYNC B1 ;  /* 0x0000000000017941 */ /* 0x000fea0003800000 */
.L_x_491:
        /* <DEDUP_REMOVED lines=12> */
.L_x_494:
[----:B------:R-:W-:Y:S05]  /*d460*/  BSYNC B1 ;  /* 0x0000000000017941 */ /* 0x000fea0003800000 */
.L_x_493:
        /* <DEDUP_REMOVED lines=12> */
.L_x_496:
[----:B------:R-:W-:Y:S05]  /*d530*/  BSYNC B1 ;  /* 0x0000000000017941 */ /* 0x000fea0003800000 */
.L_x_495:
        /* <DEDUP_REMOVED lines=12> */
.L_x_498:
[----:B------:R-:W-:Y:S05]  /*d600*/  BSYNC B1 ;  /* 0x0000000000017941 */ /* 0x000fea0003800000 */
.L_x_497:
        /* <DEDUP_REMOVED lines=12> */
.L_x_500:
[----:B------:R-:W-:Y:S05]  /*d6d0*/  BSYNC B1 ;  /* 0x0000000000017941 */ /* 0x000fea0003800000 */
.L_x_499:
        /* <DEDUP_REMOVED lines=12> */
.L_x_502:
[----:B------:R-:W-:Y:S05]  /*d7a0*/  BSYNC B1 ;  /* 0x0000000000017941 */ /* 0x000fea0003800000 */
.L_x_501:
        /* <DEDUP_REMOVED lines=12> */
.L_x_504:
[----:B------:R-:W-:Y:S05]  /*d870*/  BSYNC B1 ;  /* 0x0000000000017941 */ /* 0x000fea0003800000 */
.L_x_503:
        /* <DEDUP_REMOVED lines=12> */
.L_x_506:
[----:B------:R-:W-:Y:S05]  /*d940*/  BSYNC B1 ;  /* 0x0000000000017941 */ /* 0x000fea0003800000 */
.L_x_505:
        /* <DEDUP_REMOVED lines=12> */
.L_x_508:
[----:B------:R-:W-:Y:S05]  /*da10*/  BSYNC B1 ;  /* 0x0000000000017941 */ /* 0x000fea0003800000 */
.L_x_507:
        /* <DEDUP_REMOVED lines=12> */
.L_x_510:
[----:B------:R-:W-:Y:S05]  /*dae0*/  BSYNC B1 ;  /* 0x0000000000017941 */ /* 0x000fea0003800000 */
.L_x_509:
        /* <DEDUP_REMOVED lines=12> */
.L_x_512:
[----:B------:R-:W-:Y:S05]  /*dbb0*/  BSYNC B1 ;  /* 0x0000000000017941 */ /* 0x000fea0003800000 */
.L_x_511:
        /* <DEDUP_REMOVED lines=12> */
.L_x_514:
[----:B------:R-:W-:Y:S05]  /*dc80*/  BSYNC B1 ;  /* 0x0000000000017941 */ /* 0x000fea0003800000 */
.L_x_513:
        /* <DEDUP_REMOVED lines=12> */
.L_x_516:
[----:B------:R-:W-:Y:S05]  /*dd50*/  BSYNC B1 ;  /* 0x0000000000017941 */ /* 0x000fea0003800000 */
.L_x_515:
        /* <DEDUP_REMOVED lines=12> */
.L_x_518:
[----:B------:R-:W-:Y:S05]  /*de20*/  BSYNC B1 ;  /* 0x0000000000017941 */ /* 0x000fea0003800000 */
.L_x_517:
        /* <DEDUP_REMOVED lines=12> */
.L_x_520:
[----:B------:R-:W-:Y:S05]  /*def0*/  BSYNC B1 ;  /* 0x0000000000017941 */ /* 0x000fea0003800000 */
.L_x_519:
        /* <DEDUP_REMOVED lines=12> */
.L_x_522:
[----:B------:R-:W-:Y:S05]  /*dfc0*/  BSYNC B1 ;  /* 0x0000000000017941 */ /* 0x000fea0003800000 */
.L_x_521:
        /* <DEDUP_REMOVED lines=12> */
.L_x_524:
[----:B------:R-:W-:Y:S05]  /*e090*/  BSYNC B1 ;  /* 0x0000000000017941 */ /* 0x000fea0003800000 */
.L_x_523:
        /* <DEDUP_REMOVED lines=12> */
.L_x_526:
[----:B------:R-:W-:Y:S05]  /*e160*/  BSYNC B1 ;  /* 0x0000000000017941 */ /* 0x000fea0003800000 */
.L_x_525:
        /* <DEDUP_REMOVED lines=12> */
.L_x_528:
[----:B------:R-:W-:Y:S05]  /*e230*/  BSYNC B1 ;  /* 0x0000000000017941 */ /* 0x000fea0003800000 */
.L_x_527:
        /* <DEDUP_REMOVED lines=12> */
.L_x_530:
[----:B------:R-:W-:Y:S05]  /*e300*/  BSYNC B1 ;  /* 0x0000000000017941 */ /* 0x000fea0003800000 */
.L_x_529:
        /* <DEDUP_REMOVED lines=12> */
.L_x_532:
[----:B------:R-:W-:Y:S05]  /*e3d0*/  BSYNC B1 ;  /* 0x0000000000017941 */ /* 0x000fea0003800000 */
.L_x_531:
[----:B-----5:R-:W-:Y:S01]  /*e3e0*/  HADD2.F32 R5, -RZ, R3.H0_H0 ;  /* 0x20000003ff057230 */ /* 0x020fe20000004100 */
[----:B------:R-:W-:Y:S01]  /*e3f0*/  ISETP.GT.AND P2, PT, R0, 0x78, P1 ;  /* 0x000000780000780c */ /* 0x000fe20000f44270 */
[----:B------:R-:W-:Y:S03]  /*e400*/  BSSY B1, `(.L_x_533) ;  /* 0x0000008000017945 */ /* 0x000fe60003800000 */
[----:B01-34-:R-:W-:Y:S01]  /*e410*/  FMUL R6, R5, R16 ;  /* 0x0000001005067220 */ /* 0x01bfe20000400000 */
[----:B------:R-:W-:-:S03]  /*e420*/  @P0 IMAD.MOV.U32 R5, RZ, RZ, R9 ;  /* 0x000000ffff050224 */ /* 0x000fc600078e0009 */
[----:B------:R-:W-:-:S05]  /*e430*/  FFMA R6, R85, R2, R6 ;  /* 0x0000000255067223 */ /* 0x000fca0000000006 */
[----:B------:R-:W-:-:S05]  /*e440*/  F2FP.F16.F32.PACK_AB R6, RZ, R6 ;  /* 0x00000006ff06723e */ /* 0x000fca00000000ff */
[----:B------:R0:W-:Y:S01]  /*e450*/  @P0 STG.E.U16 desc[UR36][R4.64+0xf2], R6 ;  /* 0x0000f20604000986 */ /* 0x0001e2000c101524 */
[----:B------:R-:W-:Y:S05]  /*e460*/  @!P2 BRA `(.L_x_534) ;  /* 0x000000000004a947 */ /* 0x000fea0003800000 */
[----:B------:R1:W5:Y:S02]  /*e470*/  LDG.E.LTC128B.U16 R3, desc[UR36][R12.64+0xf0] ;  /* 0x0000f0240c037981 */ /* 0x000364000c1e1520 */
.L_x_534:
[----:B------:R-:W-:Y:S05]  /*e480*/  BSYNC B1 ;  /* 0x0000000000017941 */ /* 0x000fea0003800000 */
.L_x_533:
[----:B0----5:R-:W-:Y:S01]  /*e490*/  HADD2.F32 R5, -RZ, R3.H0_H0 ;  /* 0x20000003ff057230 */ /* 0x021fe20000004100 */
[----:B------:R-:W-:Y:S01]  /*e4a0*/  @P2 MOV R4, R222 ;  /* 0x000000de00042202 */ /* 0x000fe20000000f00 */
[----:B------:R-:W-:Y:S01]  /*e4b0*/  BSSY B1, `(.L_x_535) ;  /* 0x000000a000017945 */ /* 0x000fe20003800000 */
[----:B------:R-:W-:Y:S02]  /*e4c0*/  ISETP.GT.AND P1, PT, R0, 0x79, P1 ;  /* 0x000000790000780c */ /* 0x000fe40000f24270 */
        /* <DEDUP_REMOVED lines=8> */
.L_x_536:
[----:B------:R-:W-:Y:S05]  /*e550*/  BSYNC B1 ;  /* 0x0000000000017941 */ /* 0x000fea0003800000 */
.L_x_535:
[----:B------:R-:W-:Y:S05]  /*e560*/  @!P1 BRA `(.L_x_537) ;  /* 0x0000004c004c9947 */ /* 0x000fea0003800000 */
[----:B-----5:R-:W-:-:S05]  /*e570*/  HADD2.F32 R3, -RZ, R3.H0_H0 ;  /* 0x20000003ff037230 */ /* 0x020fca0000004100 */
[----:B------:R-:W-:-:S04]  /*e580*/  FMUL R0, R3, R16 ;  /* 0x0000001003007220 */ /* 0x000fc80000400000 */
[----:B------:R-:W-:-:S05]  /*e590*/  FFMA R0, R87, R2, R0 ;  /* 0x0000000257007223 */ /* 0x000fca0000000000 */
[----:B------:R-:W-:-:S05]  /*e5a0*/  F2FP.F16.F32.PACK_AB R0, RZ, R0 ;  /* 0x00000000ff00723e */ /* 0x000fca00000000ff */
[----:B------:R4:W-:Y:S01]  /*e5b0*/  STG.E.U16 desc[UR36][R222.64+0xf2], R0 ;  /* 0x0000f200de007986 */ /* 0x0009e2000c101524 */
[----:B------:R-:W-:Y:S05]  /*e5c0*/  BRA `(.L_x_537) ;  /* 0x0000004c00347947 */ /* 0x000fea0003800000 */
.L_x_34:
[----:B------:R-:W2:Y:S01]  /*e5d0*/  LDL.LU R9, [R1+0x8] ;  /* 0x0000080001097983 */ /* 0x000ea20000300800 */
[----:B------:R-:W-:-:S03]  /*e5e0*/  ULDC.64 UR4, c[0x0][0x5c0] ;  /* 0x0001700000047ab9 */ /* 0x000fc60000000a00 */
[----:B------:R-:W3:Y:S04]  /*e5f0*/  LDL.LU R8, [R1+0xc] ;  /* 0x00000c0001087983 */ /* 0x000ee80000300800 */
[----:B------:R-:W4:Y:S04]  /*e600*/  LDL.LU R233, [R1+0x5c] ;  /* 0x00005c0001e97983 */ /* 0x000f280000300800 */
[----:B------:R-:W4:Y:S04]  /*e610*/  LDL.LU R232, [R1+0x60] ;  /* 0x0000600001e87983 */ /* 0x000f280000300800 */
[----:B------:R-:W4:Y:S04]  /*e620*/  LDL.LU R227, [R1+0x64] ;  /* 0x0000640001e37983 */ /* 0x000f280000300800 */
[----:B------:R-:W4:Y:S04]  /*e630*/  LDL.LU R220, [R1+0x68] ;  /* 0x0000680001dc7983 */ /* 0x000f280000300800 */
[----:B------:R0:W-:Y:S04]  /*e640*/  STL [R1+0x124], R83 ;  /* 0x0001245301007387 */ /* 0x0001e80000100800 */
[----:B0-----:R-:W4:Y:S04]  /*e650*/  LDL.LU R83, [R1+0x6c] ;  /* 0x00006c0001537983 */ /* 0x001f280000300800 */
[----:B------:R-:W4:Y:S04]  /*e660*/  LDL.LU R235, [R1+0x70] ;  /* 0x0000700001eb7983 */ /* 0x000f280000300800 */
        /* <DEDUP_REMOVED lines=27> */
[----:B------:R0:W-:Y:S01]  /*e820*/  STL [R1+0x11c], R85 ;  /* 0x00011c5501007387 */ /* 0x0001e20000100800 */
[----:B------:R-:W-:-:S03]  /*e830*/  LEA R4, P1, R6, UR4, 0x1 ;  /* 0x0000000406047c11 */ /* 0x000fc6000f8208ff */
[----:B0-----:R-:W4:Y:S04]  /*e840*/  LDL.LU R85, [R1+0x7c] ;  /* 0x00007c0001557983 */ /* 0x001f280000300800 */
[----:B------:R0:W-:Y:S01]  /*e850*/  STL [R1+0x118], R86 ;  /* 0x0001185601007387 */ /* 0x0001e20000100800 */
[----:B------:R-:W-:-:S03]  /*e860*/  LEA.HI.X R5, R6, UR5, R10, 0x1, P1 ;  /* 0x0000000506057c11 */ /* 0x000fc600088f0c0a */
[----:B0-----:R-:W4:Y:S04]  /*e870*/  LDL.LU R86, [R1+0x8c] ;  /* 0x00008c0001567983 */ /* 0x001f280000300800 */
[----:B------:R0:W-:Y:S04]  /*e880*/  STL [R1+0x114], R87 ;  /* 0x0001145701007387 */ /* 0x0001e80000100800 */
[----:B0-----:R-:W4:Y:S04]  /*e890*/  LDL.LU R87, [R1+0x9c] ;  /* 0x00009c0001577983 */ /* 0x001f280000300800 */
[----:B------:R0:W-:Y:S04]  /*e8a0*/  STL [R1+0x110], R17 ;  /* 0x0001101101007387 */ /* 0x0001e80000100800 */
[----:B0-----:R-:W4:Y:S04]  /*e8b0*/  LDL.LU R17, [R1+0xac] ;  /* 0x0000ac0001117983 */ /* 0x001f280000300800 */
[----:B------:R0:W-:Y:S04]  /*e8c0*/  STL [R1+0x10c], R16 ;  /* 0x00010c1001007387 */ /* 0x0001e80000100800 */
[----:B0-----:R-:W4:Y:S04]  /*e8d0*/  LDL.LU R16, [R1+0xbc] ;  /* 0x0000bc0001107983 */ /* 0x001f280000300800 */
[----:B------:R-:W4:Y:S04]  /*e8e0*/  LDL.LU R6, [R1+0x4] ;  /* 0x0000040001067983 */ /* 0x000f280000300800 */
[----:B------:R-:W4:Y:S01]  /*e8f0*/  LDL.LU R7, [R1] ;  /* 0x0000000001077983 */ /* 0x000f220000300800 */
[----:B------:R-:W-:Y:S01]  /*e900*/  ISETP.GT.AND P1, PT, R0, 0x1, P0 ;  /* 0x000000010000780c */ /* 0x000fe20000724270 */
[----:B------:R-:W-:-:S02]  /*e910*/  USHF.L.U32 UR5, UR8, 0x4, URZ ;  /* 0x0000000408057899 */ /* 0x000fc4000800063f */
[----:B------:R-:W-:Y:S01]  /*e920*/  USHF.L.U64.HI UR4, UR8, 0x4, UR9 ;  /* 0x0000000408047899 */ /* 0x000fe20008010209 */
[----:B------:R-:W4:Y:S01]  /*e930*/  LDL.LU R10, [R1+0x18] ;  /* 0x00001800010a7983 */ /* 0x000f220000300800 */
[-C--:B--2---:R-:W-:Y:S01]  /*e940*/  FMUL R9, R9, R2.reuse ;  /* 0x0000000209097220 */ /* 0x084fe20000400000 */
[----:B---3--:R-:W-:-:S04]  /*e950*/  FMUL R8, R8, R2 ;  /* 0x0000000208087220 */ /* 0x008fc80000400000 */
[----:B------:R-:W-:Y:S02]  /*e960*/  F2FP.F16.F32.PACK_AB R9, RZ, R9 ;  /* 0x00000009ff09723e */ /* 0x000fe400000000ff */
[----:B------:R-:W-:Y:S01]  /*e970*/  F2FP.F16.F32.PACK_AB R8, RZ, R8 ;  /* 0x00000008ff08723e */ /* 0x000fe200000000ff */
[-C--:B----4-:R-:W-:Y:S01]  /*e980*/  FMUL R6, R6, R2.reuse ;  /* 0x0000000206067220 */ /* 0x090fe20000400000 */
[----:B------:R-:W-:-:S04]  /*e990*/  FMUL R7, R7, R2 ;  /* 0x0000000207077220 */ /* 0x000fc80000400000 */
[----:B------:R-:W-:Y:S02]  /*e9a0*/  F2FP.F16.F32.PACK_AB R6, RZ, R6 ;  /* 0x00000006ff06723e */ /* 0x000fe400000000ff */
[----:B------:R-:W-:-:S03]  /*e9b0*/  F2FP.F16.F32.PACK_AB R7, RZ, R7 ;  /* 0x00000007ff07723e */ /* 0x000fc600000000ff */
[----:B------:R0:W-:Y:S01]  /*e9c0*/  @P1 STG.E.U16 desc[UR36][R4.64+0x2], R6 ;  /* 0x0000020604001986 */ /* 0x0001e2000c101524 */
[----:B------:R-:W-:-:S03]  /*e9d0*/  ISETP.GT.AND P1, PT, R3, 0x8, PT ;  /* 0x000000080300780c */ /* 0x000fc60003f24270 */
[----:B------:R1:W-:Y:S01]  /*e9e0*/  @P2 STG.E.U16 desc[UR36][R4.64], R7 ;  /* 0x0000000704002986 */ /* 0x0003e2000c101524 */
[----:B------:R-:W-:Y:S02]  /*e9f0*/  ISETP.GT.AND P2, PT, R0, RZ, P1 ;  /* 0x000000ff0000720c */ /* 0x000fe40000f44270 */
[----:B0-----:R-:W-:-:S04]  /*ea00*/  IADD3 R6, P3, R4, UR5, RZ ;  /* 0x0000000504067c10 */ /* 0x001fc8000ff7e0ff */
[----:B-1----:R-:W-:-:S07]  /*ea10*/  IADD3.X R7, R5, UR4, RZ, P3, !PT ;  /* 0x0000000405077c10 */ /* 0x002fce0009ffe4ff */
[----:B------:R0:W-:Y:S01]  /*ea20*/  @P2 STG.E.U16 desc[UR36][R6.64], R9 ;  /* 0x0000000906002986 */ /* 0x0001e2000c101524 */
[----:B------:R-:W-:-:S03]  /*ea30*/  ISETP.GT.AND P2, PT, R0, 0x1, P1 ;  /* 0x000000010000780c */ /* 0x000fc60000f44270 */
[----:B0-----:R-:W2:Y:S10]  /*ea40*/  LDL.LU R9, [R1+0x14] ;  /* 0x0000140001097983 */ /* 0x001eb40000300800 */
[----:B------:R0:W-:Y:S04]  /*ea50*/  @P2 STG.E.U16 desc[UR36][R6.64+0x2], R8 ;  /* 0x0000020806002986 */ /* 0x0001e8000c101524 */
[----:B0-----:R-:W3:Y:S01]  /*ea60*/  LDL.LU R8, [R1+0x10] ;  /* 0x0000100001087983 */ /* 0x001ee20000300800 */
[----:B------:R-:W-:Y:S01]  /*ea70*/  ISETP.GT.AND P3, PT, R0, 0x8, P0 ;  /* 0x000000080000780c */ /* 0x000fe20000764270 */
[----:B------:R-:W-:Y:S01]  /*ea80*/  FMUL R10, R10, R2 ;  /* 0x000000020a0a7220 */ /* 0x000fe20000400000 */
[----:B------:R-:W-:-:S02]  /*ea90*/  ISETP.GT.AND P4, PT, R0, 0x9, P0 ;  /* 0x000000090000780c */ /* 0x000fc40000784270 */
[----:B------:R-:W-:Y:S01]  /*eaa0*/  ISETP.GT.AND P2, PT, R0, 0x8, P1 ;  /* 0x000000080000780c */ /* 0x000fe20000f44270 */
[----:B--2---:R-:W-:-:S05]  /*eab0*/  FMUL R9, R9, R2 ;  /* 0x0000000209097220 */ /* 0x004fca0000400000 */
[----:B------:R-:W-:Y:S01]  /*eac0*/  F2FP.F16.F32.PACK_AB R9, RZ, R9 ;  /* 0x00000009ff09723e */ /* 0x000fe200000000ff */
[----:B---3--:R-:W-:-:S05]  /*ead0*/  FMUL R8, R8, R2 ;  /* 0x0000000208087220 */ /* 0x008fca0000400000 */
[----:B------:R-:W-:-:S04]  /*eae0*/  F2FP.F16.F32.PACK_AB R8, RZ, R8 ;  /* 0x00000008ff08723e */ /* 0x000fc800000000ff */
[----:B------:R-:W-:Y:S02]  /*eaf0*/  PRMT R11, R8, 0x7610, R11 ;  /* 0x00007610080b7816 */ /* 0x000fe4000000000b */
[----:B------:R-:W-:Y:S01]  /*eb00*/  F2FP.F16.F32.PACK_AB R8, RZ, R10 ;  /* 0x0000000aff08723e */ /* 0x000fe200000000ff */
[----:B------:R0:W-:Y:S04]  /*eb10*/  @P4 STG.E.U16 desc[UR36][R4.64+0x12], R9 ;  /* 0x0000120904004986 */ /* 0x0001e8000c101524 */
[----:B------:R-:W2:Y:S04]  /*eb20*/  LDL.LU R10, [R1+0x28] ;  /* 0x00002800010a7983 */ /* 0x000ea80000300800 */
[----:B------:R-:W-:Y:S04]  /*eb30*/  @P3 STG.E.U16 desc[UR36][R4.64+0x10], R11 ;  /* 0x0000100b04003986 */ /* 0x000fe8000c101524 */
[----:B0-----:R-:W3:Y:S04]  /*eb40*/  LDL.LU R9, [R1+0x24] ;  /* 0x0000240001097983 */ /* 0x001ee80000300800 */
[----:B------:R0:W-:Y:S04]  /*eb50*/  @P2 STG.E.U16 desc[UR36][R6.64+0x10], R8 ;  /* 0x0000100806002986 */ /* 0x0001e8000c101524 */
[----:B0-----:R-:W4:Y:S01]  /*eb60*/  LDL.LU R8, [R1+0x1c] ;  /* 0x00001c0001087983 */ /* 0x001f220000300800 */
[----:B------:R-:W-:Y:S01]  /*eb70*/  ISETP.GT.AND P2, PT, R0, 0x9, P1 ;  /* 0x000000090000780c */ /* 0x000fe20000f44270 */
[----:B----4-:R-:W-:-:S05]  /*eb80*/  FMUL R8, R8, R2 ;  /* 0x0000000208087220 */ /* 0x010fca0000400000 */
[----:B------:R-:W-:-:S07]  /*eb90*/  F2FP.F16.F32.PACK_AB R8, RZ, R8 ;  /* 0x00000008ff08723e */ /* 0x000fce00000000ff */
[----:B------:R0:W-:Y:S04]  /*eba0*/  @P2 STG.E.U16 desc[UR36][R6.64+0x12], R8 ;  /* 0x0000120806002986 */ /* 0x0001e8000c101524 */
[----:B0-----:R-:W4:Y:S01]  /*ebb0*/  LDL.LU R8, [R1+0x20] ;  /* 0x0000200001087983 */ /* 0x001f220000300800 */
[C---:B------:R-:W-:Y:S01]  /*ebc0*/  ISETP.GT.AND P3, PT, R0.reuse, 0x10, P0 ;  /* 0x000000100000780c */ /* 0x040fe20000764270 */
[-C--:B---3--:R-:W-:Y:S01]  /*ebd0*/  FMUL R9, R9, R2.reuse ;  /* 0x0000000209097220 */ /* 0x088fe20000400000 */
[----:B------:R-:W-:Y:S01]  /*ebe0*/  ISETP.GT.AND P4, PT, R0, 0x11, P0 ;  /* 0x000000110000780c */ /* 0x000fe20000784270 */
[----:B--2---:R-:W-:Y:S01]  /*ebf0*/  FMUL R10, R10, R2 ;  /* 0x000000020a0a7220 */ /* 0x004fe20000400000 */
[----:B------:R-:W-:Y:S02]  /*ec00*/  ISETP.GT.AND P2, PT, R0, 0x10, P1 ;  /* 0x000000100000780c */ /* 0x000fe40000f44270 */
[----:B------:R-:W-:-:S09]  /*ec10*/  F2FP.F16.F32.PACK_AB R9, RZ, R9 ;  /* 0x00000009ff09723e */ /* 0x000fd200000000ff */
[----:B------:R0:W-:Y:S01]  /*ec20*/  @P4 STG.E.U16 desc[UR36][R4.64+0x22], R9 ;  /* 0x0000220904004986 */ /* 0x0001e2000c101524 */
[----:B----4-:R-:W-:-:S05]  /*ec30*/  FMUL R8, R8, R2 ;  /* 0x0000000208087220 */ /* 0x010fca0000400000 */
[----:B------:R-:W-:-:S04]  /*ec40*/  F2FP.F16.F32.PACK_AB R8, RZ, R8 ;  /* 0x00000008ff08723e */ /* 0x000fc800000000ff */
[----:B------:R-:W-:Y:S02]  /*ec50*/  PRMT R11, R8, 0x7610, R11 ;  /* 0x00007610080b7816 */ /* 0x000fe4000000000b */
[----:B------:R-:W-:Y:S02]  /*ec60*/  F2FP.F16.F32.PACK_AB R8, RZ, R10 ;  /* 0x0000000aff08723e */ /* 0x000fe400000000ff */
        /* <DEDUP_REMOVED lines=37> */
[----:B------:R-:W-:Y:S01]  /*eec0*/  @P4 STG.E.U16 desc[UR36][R4.64+0x42], R9 ;  /* 0x0000420904004986 */ /* 0x000fe2000c101524 */
[----:B----4-:R-:W-:-:S05]  /*eed0*/  FMUL R8, R8, R2 ;  /* 0x0000000208087220 */ /* 0x010fca0000400000 */
[----:B------:R-:W-:-:S04]  /*eee0*/  F2FP.F16.F32.PACK_AB R8, RZ, R8 ;  /* 0x00000008ff08723e */ /* 0x000fc800000000ff */
[----:B------:R-:W-:Y:S02]  /*eef0*/  PRMT R11, R8, 0x7610, R11 ;  /* 0x00007610080b7816 */ /* 0x000fe4000000000b */
[----:B------:R-:W-:Y:S02]  /*ef00*/  F2FP.F16.F32.PACK_AB R8, RZ, R10 ;  /* 0x0000000aff08723e */ /* 0x000fe400000000ff */
[----:B------:R-:W2:Y:S04]  /*ef10*/  LDL.LU R10, [R1+0x50] ;  /* 0x00005000010a7983 */ /* 0x000ea80000300800 */
[----:B------:R0:W-:Y:S04]  /*ef20*/  @P3 STG.E.U16 desc[UR36][R4.64+0x40], R11 ;  /* 0x0000400b04003986 */ /* 0x0001e8000c101524 */
[----:B------:R1:W-:Y:S04]  /*ef30*/  @P2 STG.E.U16 desc[UR36][R6.64+0x40], R8 ;  /* 0x0000400806002986 */ /* 0x0003e8000c101524 */
[----:B0-----:R-:W3:Y:S04]  /*ef40*/  LDL.LU R11, [R1+0xdc] ;  /* 0x0000dc00010b7983 */ /* 0x001ee80000300800 */
[----:B------:R-:W4:Y:S04]  /*ef50*/  LDL.LU R9, [R1+0x54] ;  /* 0x0000540001097983 */ /* 0x000f280000300800 */
[----:B-1----:R-:W2:Y:S01]  /*ef60*/  LDL.LU R8, [R1+0x4c] ;  /* 0x00004c0001087983 */ /* 0x002ea20000300800 */
[----:B------:R-:W-:Y:S01]  /*ef70*/  ISETP.GT.AND P2, PT, R0, 0x21, P1 ;  /* 0x000000210000780c */ /* 0x000fe20000f44270 */
[----:B--2---:R-:W-:-:S05]  /*ef80*/  FMUL R8, R8, R2 ;  /* 0x0000000208087220 */ /* 0x004fca0000400000 */
[----:B------:R-:W-:-:S07]  /*ef90*/  F2FP.F16.F32.PACK_AB R8, RZ, R8 ;  /* 0x00000008ff08723e */ /* 0x000fce00000000ff */
[----:B------:R0:W-:Y:S04]  /*efa0*/  @P2 STG.E.U16 desc[UR36][R6.64+0x42], R8 ;  /* 0x0000420806002986 */ /* 0x0001e8000c101524 */
[----:B0-----:R-:W2:Y:S01]  /*efb0*/  LDL.LU R8, [R1+0x58] ;  /* 0x0000580001087983 */ /* 0x001ea20000300800 */
[----:B------:R-:W-:Y:S01]  /*efc0*/  ISETP.GT.AND P3, PT, R0, 0x28, P0 ;  /* 0x000000280000780c */ /* 0x000fe20000764270 */
[-C--:B------:R-:W-:Y:S01]  /*efd0*/  FMUL R10, R10, R2.reuse ;  /* 0x000000020a0a7220 */ /* 0x080fe20000400000 */
[C---:B------:R-:W-:Y:S01]  /*efe0*/  ISETP.GT.AND P4, PT, R0.reuse, 0x29, P0 ;  /* 0x000000290000780c */ /* 0x040fe20000784270 */
[----:B----4-:R-:W-:Y:S01]  /*eff0*/  FMUL R9, R9, R2 ;  /* 0x0000000209097220 */ /* 0x010fe20000400000 */
[----:B------:R-:W-:Y:S02]  /*f000*/  ISETP.GT.AND P2, PT, R0, 0x28, P1 ;  /* 0x000000280000780c */ /* 0x000fe40000f44270 */
[----:B------:R-:W-:-:S02]  /*f010*/  F2FP.F16.F32.PACK_AB R10, RZ, R10 ;  /* 0x0000000aff0a723e */ /* 0x000fc400000000ff */
[----:B------:R-:W-:-:S05]  /*f020*/  F2FP.F16.F32.PACK_AB R9, RZ, R9 ;  /* 0x00000009ff09723e */ /* 0x000fca00000000ff */
[----:B------:R0:W-:Y:S04]  /*f030*/  @P3 STG.E.U16 desc[UR36][R4.64+0x50], R10 ;  /* 0x0000500a04003986 */ /* 0x0001e8000c101524 */
[----:B------:R1:W-:Y:S04]  /*f040*/  @P4 STG.E.U16 desc[UR36][R4.64+0x52], R9 ;  /* 0x0000520904004986 */ /* 0x0003e8000c101524 */
[----:B0-----:R-:W4:Y:S04]  /*f050*/  LDL.LU R10, [R1+0xd8] ;  /* 0x0000d800010a7983 */ /* 0x001f280000300800 */
[----:B-1----:R-:W3:Y:S01]  /*f060*/  LDL.LU R9, [R1+0xd4] ;  /* 0x0000d40001097983 */ /* 0x002ee20000300800 */
[----:B------:R-:W-:-:S02]  /*f070*/  ISETP.GT.AND P4, PT, R0, 0x30, P0 ;  /* 0x000000300000780c */ /* 0x000fc40000784270 */
[C---:B------:R-:W-:Y:S01]  /*f080*/  ISETP.GT.AND P5, PT, R0.reuse, 0x31, P0 ;  /* 0x000000310000780c */ /* 0x040fe200007a4270 */
[-C--:B------:R-:W-:Y:S01]  /*f090*/  FMUL R233, R233, R2.reuse ;  /* 0x00000002e9e97220 */ /* 0x080fe20000400000 */
[----:B------:R-:W-:Y:S01]  /*f0a0*/  ISETP.GT.AND P3, PT, R0, 0x30, P1 ;  /* 0x000000300000780c */ /* 0x000fe20000f64270 */
[-C--:B------:R-:W-:Y:S01]  /*f0b0*/  FMUL R232, R232, R2.reuse ;  /* 0x00000002e8e87220 */ /* 0x080fe20000400000 */
[-C--:B------:R-:W-:Y:S01]  /*f0c0*/  FMUL R227, R227, R2.reuse ;  /* 0x00000002e3e37220 */ /* 0x080fe20000400000 */
[----:B------:R-:W-:Y:S01]  /*f0d0*/  FMUL R220, R220, R2 ;  /* 0x00000002dcdc7220 */ /* 0x000fe20000400000 */
[----:B------:R-:W-:Y:S02]  /*f0e0*/  F2FP.F16.F32.PACK_AB R233, RZ, R233 ;  /* 0x000000e9ffe9723e */ /* 0x000fe400000000ff */
[----:B------:R-:W-:Y:S02]  /*f0f0*/  F2FP.F16.F32.PACK_AB R232, RZ, R232 ;  /* 0x000000e8ffe8723e */ /* 0x000fe400000000ff */
[----:B------:R-:W-:-:S02]  /*f100*/  F2FP.F16.F32.PACK_AB R227, RZ, R227 ;  /* 0x000000e3ffe3723e */ /* 0x000fc400000000ff */
[----:B------:R-:W-:Y:S01]  /*f110*/  F2FP.F16.F32.PACK_AB R220, RZ, R220 ;  /* 0x000000dcffdc723e */ /* 0x000fe200000000ff */
[-C--:B------:R-:W-:Y:S01]  /*f120*/  FMUL R237, R83, R2.reuse ;  /* 0x0000000253ed7220 */ /* 0x080fe20000400000 */
[-C--:B------:R-:W-:Y:S01]  /*f130*/  FMUL R235, R235, R2.reuse ;  /* 0x00000002ebeb7220 */ /* 0x080fe20000400000 */
[-C--:B------:R-:W-:Y:S01]  /*f140*/  FMUL R226, R226, R2.reuse ;  /* 0x00000002e2e27220 */ /* 0x080fe20000400000 */
[----:B------:R-:W-:Y:S02]  /*f150*/  FMUL R219, R219, R2 ;  /* 0x00000002dbdb7220 */ /* 0x000fe40000400000 */
[----:B------:R-:W-:Y:S02]  /*f160*/  F2FP.F16.F32.PACK_AB R237, RZ, R237 ;  /* 0x000000edffed723e */ /* 0x000fe400000000ff */
[----:B------:R-:W-:Y:S02]  /*f170*/  F2FP.F16.F32.PACK_AB R235, RZ, R235 ;  /* 0x000000ebffeb723e */ /* 0x000fe400000000ff */
[----:B------:R-:W-:-:S02]  /*f180*/  F2FP.F16.F32.PACK_AB R226, RZ, R226 ;  /* 0x000000e2ffe2723e */ /* 0x000fc400000000ff */
[----:B------:R-:W-:Y:S01]  /*f190*/  F2FP.F16.F32.PACK_AB R219, RZ, R219 ;  /* 0x000000dbffdb723e */ /* 0x000fe200000000ff */
[-C--:B------:R-:W-:Y:S01]  /*f1a0*/  FMUL R85, R85, R2.reuse ;  /* 0x0000000255557220 */ /* 0x080fe20000400000 */
[-C--:B------:R-:W-:Y:S01]  /*f1b0*/  FMUL R234, R234, R2.reuse ;  /* 0x00000002eaea7220 */ /* 0x080fe20000400000 */
[----:B--2---:R-:W-:-:S05]  /*f1c0*/  FMUL R8, R8, R2 ;  /* 0x0000000208087220 */ /* 0x004fca0000400000 */
[----:B------:R-:W-:-:S05]  /*f1d0*/  F2FP.F16.F32.PACK_AB R8, RZ, R8 ;  /* 0x00000008ff08723e */ /* 0x000fca00000000ff */
[----:B------:R0:W-:Y:S04]  /*f1e0*/  @P2 STG.E.U16 desc[UR36][R6.64+0x50], R8 ;  /* 0x0000500806002986 */ /* 0x0001e8000c101524 */
[----:B0-----:R-:W2:Y:S01]  /*f1f0*/  LDL.LU R8, [R1+0xd0] ;  /* 0x0000d00001087983 */ /* 0x001ea20000300800 */
[----:B------:R-:W-:Y:S01]  /*f200*/  ISETP.GT.AND P2, PT, R0, 0x29, P1 ;  /* 0x000000290000780c */ /* 0x000fe20000f44270 */
[-C--:B------:R-:W-:Y:S01]  /*f210*/  FMUL R225, R225, R2.reuse ;  /* 0x00000002e1e17220 */ /* 0x080fe20000400000 */
[----:B------:R-:W-:Y:S01]  /*f220*/  FMUL R218, R218, R2 ;  /* 0x00000002dada7220 */ /* 0x000fe20000400000 */
[----:B------:R-:W-:Y:S01]  /*f230*/  F2FP.F16.F32.PACK_AB R234, RZ, R234 ;  /* 0x000000eaffea723e */ /* 0x000fe200000000ff */
[-C--:B------:R-:W-:Y:S01]  /*f240*/  FMUL R86, R86, R2.reuse ;  /* 0x0000000256567220 */ /* 0x080fe20000400000 */
[-C--:B------:R-:W-:Y:S01]  /*f250*/  FMUL R231, R231, R2.reuse ;  /* 0x00000002e7e77220 */ /* 0x080fe20000400000 */
[-C--:B------:R-:W-:Y:S01]  /*f260*/  FMUL R217, R217, R2.reuse ;  /* 0x00000002d9d97220 */ /* 0x080fe20000400000 */
[-C--:B------:R-:W-:Y:S01]  /*f270*/  FMUL R224, R224, R2.reuse ;  /* 0x00000002e0e07220 */ /* 0x080fe20000400000 */
[-C--:B------:R-:W-:Y:S01]  /*f280*/  FMUL R216, R216, R2.reuse ;  /* 0x00000002d8d87220 */ /* 0x080fe20000400000 */
[-C--:B------:R-:W-:Y:S01]  /*f290*/  FMUL R87, R87, R2.reuse ;  /* 0x0000000257577220 */ /* 0x080fe20000400000 */
[-C--:B------:R-:W-:Y:S01]  /*f2a0*/  FMUL R230, R230, R2.reuse ;  /* 0x00000002e6e67220 */ /* 0x080fe20000400000 */
[-C--:B------:R-:W-:Y:S01]  /*f2b0*/  FMUL R223, R223, R2.reuse ;  /* 0x00000002dfdf7220 */ /* 0x080fe20000400000 */
[----:B------:R-:W-:Y:S01]  /*f2c0*/  FMUL R23, R23, R2 ;  /* 0x0000000217177220 */ /* 0x000fe20000400000 */
[----:B------:R-:W-:Y:S01]  /*f2d0*/  @P2 STG.E.U16 desc[UR36][R6.64+0x52], R233 ;  /* 0x000052e906002986 */ /* 0x000fe2000c101524 */
[----:B------:R-:W-:-:S03]  /*f2e0*/  ISETP.GT.AND P2, PT, R0, 0x31, P1 ;  /* 0x000000310000780c */ /* 0x000fc60000f44270 */
        /* <DEDUP_REMOVED lines=12> */
[----:B------:R0:W-:Y:S01]  /*f3b0*/  @P3 STG.E.U16 desc[UR36][R6.64+0x70], R219 ;  /* 0x000070db06003986 */ /* 0x0001e2000c101524 */
[----:B------:R-:W-:Y:S02]  /*f3c0*/  ISETP.GT.AND P3, PT, R0, 0x40, P1 ;  /* 0x000000400000780c */ /* 0x000fe40000f64270 */
[----:B------:R-:W-:Y:S01]  /*f3d0*/  F2FP.F16.F32.PACK_AB R225, RZ, R225 ;  /* 0x000000e1ffe1723e */ /* 0x000fe200000000ff */
        /* <DEDUP_REMOVED lines=8> */
[----:B0-----:R-:W-:Y:S01]  /*f460*/  F2FP.F16.F32.PACK_AB R219, RZ, R85 ;  /* 0x00000055ffdb723e */ /* 0x001fe200000000ff */
[-C--:B------:R-:W-:Y:S01]  /*f470*/  FMUL R236, R84, R2.reuse ;  /* 0x0000000254ec7220 */ /* 0x080fe20000400000 */
[-C--:B---3--:R-:W-:Y:S01]  /*f480*/  FMUL R9, R9, R2.reuse ;  /* 0x0000000209097220 */ /* 0x088fe20000400000 */
[-C--:B----4-:R-:W-:Y:S01]  /*f490*/  FMUL R10, R10, R2.reuse ;  /* 0x000000020a0a7220 */ /* 0x090fe20000400000 */
[----:B------:R-:W-:Y:S01]  /*f4a0*/  FMUL R11, R11, R2 ;  /* 0x000000020b0b7220 */ /* 0x000fe20000400000 */
[----:B------:R0:W-:Y:S01]  /*f4b0*/  @P2 STG.E.U16 desc[UR36][R6.64+0x72], R219 ;  /* 0x000072db06002986 */ /* 0x0001e2000c101524 */
        /* <DEDUP_REMOVED lines=8> */
[-C--:B------:R-:W-:Y:S01]  /*f540*/  FMUL R12, R12, R2.reuse ;  /* 0x000000020c0c7220 */ /* 0x080fe20000400000 */
[----:B------:R-:W-:Y:S01]  /*f550*/  F2FP.F16.F32.PACK_AB R231, RZ, R231 ;  /* 0x000000e7ffe7723e */ /* 0x000fe200000000ff */
[-C--:B------:R-:W-:Y:S01]  /*f560*/  FMUL R13, R13, R2.reuse ;  /* 0x000000020d0d7220 */ /* 0x080fe20000400000 */
[----:B------:R-:W-:Y:S01]  /*f570*/  F2FP.F16.F32.PACK_AB R217, RZ, R217 ;  /* 0x000000d9ffd9723e */ /* 0x000fe200000000ff */
[-C--:B------:R-:W-:Y:S01]  /*f580*/  FMUL R14, R14, R2.reuse ;  /* 0x000000020e0e7220 */ /* 0x080fe20000400000 */
[----:B0-----:R-:W-:Y:S01]  /*f590*/  PRMT R219, R220, 0x7610, R219 ;  /* 0x00007610dcdb7816 */ /* 0x001fe200000000db */
[----:B------:R-:W-:Y:S01]  /*f5a0*/  FMUL R15, R15, R2 ;  /* 0x000000020f0f7220 */ /* 0x000fe20000400000 */
[----:B------:R-:W-:Y:S01]  /*f5b0*/  F2FP.F16.F32.PACK_AB R224, RZ, R224 ;  /* 0x000000e0ffe0723e */ /* 0x000fe200000000ff */
[-C--:B------:R-:W-:Y:S01]  /*f5c0*/  FMUL R19, R19, R2.reuse ;  /* 0x0000000213137220 */ /* 0x080fe20000400000 */
[----:B------:R-:W-:Y:S01]  /*f5d0*/  PRMT R220, R231, 0x7610, R220 ;  /* 0x00007610e7dc7816 */ /* 0x000fe200000000dc */
[----:B------:R-:W-:Y:S01]  /*f5e0*/  FMUL R18, R18, R2 ;  /* 0x0000000212127220 */ /* 0x000fe20000400000 */
[----:B-1----:R-:W-:Y:S01]  /*f5f0*/  PRMT R218, R217, 0x7610, R218 ;  /* 0x00007610d9da7816 */ /* 0x002fe200000000da */
        /* <DEDUP_REMOVED lines=11> */
[----:B------:R-:W-:Y:S01]  /*f6b0*/  FMUL R21, R21, R2 ;  /* 0x0000000215157220 */ /* 0x000fe20000400000 */
[----:B------:R-:W-:Y:S01]  /*f6c0*/  F2FP.F16.F32.PACK_AB R230, RZ, R230 ;  /* 0x000000e6ffe6723e */ /* 0x000fe200000000ff */
[----:B------:R-:W-:Y:S01]  /*f6d0*/  USHF.L.U32 UR12, UR8, 0x8, URZ ;  /* 0x00000008080c7899 */ /* 0x000fe2000800063f */
[----:B------:R-:W-:Y:S01]  /*f6e0*/  F2FP.F16.F32.PACK_AB R223, RZ, R223 ;  /* 0x000000dfffdf723e */ /* 0x000fe200000000ff */
[----:B------:R-:W-:Y:S01]  /*f6f0*/  USHF.L.U64.HI UR11, UR8, 0x8, UR9 ;  /* 0x00000008080b7899 */ /* 0x000fe20008010209 */
[----:B------:R-:W-:Y:S01]  /*f700*/  FMUL R152, R152, R2 ;  /* 0x0000000298987220 */ /* 0x000fe20000400000 */
[----:B0-----:R-:W-:Y:S01]  /*f710*/  PRMT R218, R216, 0x7610, R218 ;  /* 0x00007610d8da7816 */ /* 0x001fe200000000da */
[----:B------:R0:W-:Y:S01]  /*f720*/  @P2 STG.E.U16 desc[UR36][R6.64+0x92], R217 ;  /* 0x000092d906002986 */ /* 0x0001e2000c101524 */
[----:B------:R-:W-:-:S03]  /*f730*/  ISETP.GT.AND P2, PT, R0, 0x51, P1 ;  /* 0x000000510000780c */ /* 0x000fc60000f44270 */
[----:B------:R-:W-:Y:S01]  /*f740*/  @P4 STG.E.U16 desc[UR36][R4.64+0xa0], R230 ;  /* 0x0000a0e604004986 */ /* 0x000fe2000c101524 */
[----:B------:R-:W-:-:S03]  /*f750*/  ISETP.GT.AND P4, PT, R0, 0x58, P0 ;  /* 0x000000580000780c */ /* 0x000fc60000784270 */
[----:B------:R-:W-:Y:S01]  /*f760*/  @P5 STG.E.U16 desc[UR36][R4.64+0xa2], R223 ;  /* 0x0000a2df04005986 */ /* 0x000fe2000c101524 */
[----:B------:R-:W-:-:S03]  /*f770*/  ISETP.GT.AND P5, PT, R0, 0x59, P0 ;  /* 0x000000590000780c */ /* 0x000fc600007a4270 */
[----:B------:R-:W-:Y:S01]  /*f780*/  @P3 STG.E.U16 desc[UR36][R6.64+0xa0], R218 ;  /* 0x0000a0da06003986 */ /* 0x000fe2000c101524 */
[----:B------:R-:W-:Y:S02]  /*f790*/  ISETP.GT.AND P3, PT, R0, 0x58, P1 ;  /* 0x000000580000780c */ /* 0x000fe40000f64270 */
[----:B------:R-:W-:Y:S01]  /*f7a0*/  F2FP.F16.F32.PACK_AB R23, RZ, R23 ;  /* 0x00000017ff17723e */ /* 0x000fe200000000ff */
[-C--:B------:R-:W-:Y:S01]  /*f7b0*/  FMUL R153, R153, R2.reuse ;  /* 0x0000000299997220 */ /* 0x080fe20000400000 */
[----:B------:R-:W-:Y:S01]  /*f7c0*/  F2FP.F16.F32.PACK_AB R216, RZ, R17 ;  /* 0x00000011ffd8723e */ /* 0x000fe200000000ff */
[-C--:B------:R-:W-:Y:S01]  /*f7d0*/  FMUL R154, R154, R2.reuse ;  /* 0x000000029a9a7220 */ /* 0x080fe20000400000 */
[----:B------:R-:W-:Y:S01]  /*f7e0*/  F2FP.F16.F32.PACK_AB R229, RZ, R229 ;  /* 0x000000e5ffe5723e */ /* 0x000fe200000000ff */
[----:B------:R-:W-:Y:S01]  /*f7f0*/  FMUL R155, R155, R2 ;  /* 0x000000029b9b7220 */ /* 0x000fe20000400000 */
[----:B------:R-:W-:Y:S01]  /*f800*/  F2FP.F16.F32.PACK_AB R222, RZ, R222 ;  /* 0x000000deffde723e */ /* 0x000fe200000000ff */
[----:B------:R-:W-:Y:S01]  /*f810*/  FMUL R159, R159, R2 ;  /* 0x000000029f9f7220 */ /* 0x000fe20000400000 */
[----:B0-----:R-:W-:Y:S01]  /*f820*/  PRMT R217, R23, 0x7610, R217 ;  /* 0x0000761017d97816 */ /* 0x001fe200000000d9 */
[----:B------:R-:W-:Y:S01]  /*f830*/  @P2 STG.E.U16 desc[UR36][R6.64+0xa2], R216 ;  /* 0x0000a2d806002986 */ /* 0x000fe2000c101524 */
        /* <DEDUP_REMOVED lines=8> */
[----:B------:R-:W-:Y:S01]  /*f8c0*/  FMUL R160, R160, R2 ;  /* 0x00000002a0a07220 */ /* 0x000fe20000400000 */
[----:B------:R-:W-:Y:S01]  /*f8d0*/  F2FP.F16.F32.PACK_AB R228, RZ, R228 ;  /* 0x000000e4ffe4723e */ /* 0x000fe200000000ff */
[-C--:B------:R-:W-:Y:S01]  /*f8e0*/  FMUL R161, R161, R2.reuse ;  /* 0x00000002a1a17220 */ /* 0x080fe20000400000 */
[----:B------:R-:W-:Y:S01]  /*f8f0*/  F2FP.F16.F32.PACK_AB R221, RZ, R221 ;  /* 0x000000ddffdd723e */ /* 0x000fe200000000ff */
[----:B------:R-:W-:Y:S01]  /*f900*/  FMUL R162, R162, R2 ;  /* 0x00000002a2a27220 */ /* 0x000fe20000400000 */
[----:B------:R-:W-:Y:S01]  /*f910*/  F2FP.F16.F32.PACK_AB R22, RZ, R22 ;  /* 0x00000016ff16723e */ /* 0x000fe200000000ff */
        /* <DEDUP_REMOVED lines=43> */
[-C--:B--2---:R-:W-:Y:S01]  /*fbd0*/  FMUL R8, R8, R2.reuse ;  /* 0x0000000208087220 */ /* 0x084fe20000400000 */
[-C--:B------:R-:W-:Y:S01]  /*fbe0*/  FMUL R178, R178, R2.reuse ;  /* 0x00000002b2b27220 */ /* 0x080fe20000400000 */
[-C--:B------:R-:W-:Y:S01]  /*fbf0*/  FMUL R179, R179, R2.reuse ;  /* 0x00000002b3b37220 */ /* 0x080fe20000400000 */
[-C--:B------:R-:W-:Y:S01]  /*fc00*/  FMUL R180, R180, R2.reuse ;  /* 0x00000002b4b47220 */ /* 0x080fe20000400000 */
[----:B------:R-:W-:Y:S01]  /*fc10*/  FMUL R181, R181, R2 ;  /* 0x00000002b5b57220 */ /* 0x000fe20000400000 */
[----:B------:R-:W-:Y:S01]  /*fc20*/  F2FP.F16.F32.PACK_AB R8, RZ, R8 ;  /* 0x00000008ff08723e */ /* 0x000fe200000000ff */
[-C--:B------:R-:W-:Y:S01]  /*fc30*/  FMUL R182, R182, R2.reuse ;  /* 0x00000002b6b67220 */ /* 0x080fe20000400000 */
[-C--:B------:R-:W-:Y:S01]  /*fc40*/  FMUL R183, R183, R2.reuse ;  /* 0x00000002b7b77220 */ /* 0x080fe20000400000 */
[-C--:B------:R-:W-:Y:S01]  /*fc50*/  FMUL R184, R184, R2.reuse ;  /* 0x00000002b8b87220 */ /* 0x080fe20000400000 */
[----:B------:R-:W-:Y:S01]  /*fc60*/  FMUL R185, R185, R2 ;  /* 0x00000002b9b97220 */ /* 0x000fe20000400000 */
[----:B------:R0:W-:Y:S01]  /*fc70*/  @P4 STG.E.U16 desc[UR36][R4.64+0xd0], R8 ;  /* 0x0000d00804004986 */ /* 0x0001e2000c101524 */
[----:B------:R-:W-:-:S03]  /*fc80*/  ISETP.GT.AND P4, PT, R0, 0x70, P0 ;  /* 0x000000700000780c */ /* 0x000fc60000784270 */
[----:B------:R-:W-:Y:S01]  /*fc90*/  @P3 STG.E.U16 desc[UR36][R6.64+0xd0], R10 ;  /* 0x0000d00a06003986 */ /* 0x000fe2000c101524 */
[----:B------:R-:W-:-:S03]  /*fca0*/  ISETP.GT.AND P3, PT, R0, 0x70, P1 ;  /* 0x000000700000780c */ /* 0x000fc60000f64270 */
[----:B------:R-:W-:Y:S01]  /*fcb0*/  @P2 STG.E.U16 desc[UR36][R6.64+0xd2], R11 ;  /* 0x0000d20b06002986 */ /* 0x000fe2000c101524 */
[----:B------:R-:W-:-:S03]  /*fcc0*/  ISETP.GT.AND P2, PT, R0, 0x71, P1 ;  /* 0x000000710000780c */ /* 0x000fc60000f44270 */
[----:B------:R-:W-:Y:S04]  /*fcd0*/  @P5 STG.E.U16 desc[UR36][R4.64+0xe2], R13 ;  /* 0x0000e20d04005986 */ /* 0x000fe8000c101524 */
[----:B------:R-:W-:Y:S01]  /*fce0*/  @P4 STG.E.U16 desc[UR36][R4.64+0xe0], R12 ;  /* 0x0000e00c04004986 */ /* 0x000fe2000c101524 */
[----:B------:R-:W-:-:S03]  /*fcf0*/  ISETP.GT.AND P4, PT, R0, 0x78, P0 ;  /* 0x000000780000780c */ /* 0x000fc60000784270 */
[----:B------:R-:W-:Y:S01]  /*fd00*/  @P3 STG.E.U16 desc[UR36][R6.64+0xe0], R14 ;  /* 0x0000e00e06003986 */ /* 0x000fe2000c101524 */
[C---:B------:R-:W-:Y:S02]  /*fd10*/  ISETP.GT.AND P3, PT, R0.reuse, 0x78, P1 ;  /* 0x000000780000780c */ /* 0x040fe40000f64270 */
[----:B------:R-:W-:Y:S01]  /*fd20*/  ISETP.GT.AND P0, PT, R0, 0x79, P0 ;  /* 0x000000790000780c */ /* 0x000fe20000704270 */
[----:B------:R-:W-:Y:S01]  /*fd30*/  FMUL R186, R186, R2 ;  /* 0x00000002baba7220 */ /* 0x000fe20000400000 */
[----:B------:R-:W-:Y:S01]  /*fd40*/  ISETP.GT.AND P1, PT, R0, 0x79, P1 ;  /* 0x000000790000780c */ /* 0x000fe20000f24270 */
[----:B------:R-:W-:Y:S04]  /*fd50*/  @P2 STG.E.U16 desc[UR36][R6.64+0xe2], R15 ;  /* 0x0000e20f06002986 */ /* 0x000fe8000c101524 */
[----:B------:R-:W-:Y:S04]  /*fd60*/  @P4 STG.E.U16 desc[UR36][R4.64+0xf0], R18 ;  /* 0x0000f01204004986 */ /* 0x000fe8000c101524 */
[----:B0-----:R-:W-:-:S02]  /*fd70*/  @P3 IMAD.MOV.U32 R8, RZ, RZ, R6 ;  /* 0x000000ffff083224 */ /* 0x001fc400078e0006 */
[----:B------:R-:W-:Y:S01]  /*fd80*/  FMUL R187, R187, R2 ;  /* 0x00000002bbbb7220 */ /* 0x000fe20000400000 */
[----:B------:R-:W-:Y:S01]  /*fd90*/  @P3 IMAD.MOV.U32 R9, RZ, RZ, R7 ;  /* 0x000000ffff093224 */ /* 0x000fe200078e0007 */
[----:B------:R-:W-:Y:S01]  /*fda0*/  @P0 STG.E.U16 desc[UR36][R4.64+0xf2], R19 ;  /* 0x0000f21304000986 */ /* 0x000fe2000c101524 */
[----:B------:R-:W-:-:S03]  /*fdb0*/  ISETP.GT.AND P0, PT, R3, 0x80, PT ;  /* 0x000000800300780c */ /* 0x000fc60003f04270 */
[----:B------:R0:W-:Y:S01]  /*fdc0*/  @P3 STG.E.U16 desc[UR36][R8.64+0xf0], R20 ;  /* 0x0000f01408003986 */ /* 0x0001e2000c101524 */
[C---:B------:R-:W-:Y:S02]  /*fdd0*/  ISETP.GT.AND P4, PT, R0.reuse, RZ, P0 ;  /* 0x000000ff0000720c */ /* 0x040fe40000784270 */
[----:B------:R-:W-:Y:S01]  /*fde0*/  ISETP.GT.AND P2, PT, R0, 0x1, P0 ;  /* 0x000000010000780c */ /* 0x000fe20000744270 */
        /* <DEDUP_REMOVED lines=8> */
[----:B0-----:R-:W-:-:S02]  /*fe70*/  @P1 IMAD.MOV.U32 R8, RZ, RZ, R6 ;  /* 0x000000ffff081224 */ /* 0x001fc400078e0006 */
[-C--:B------:R-:W-:Y:S01]  /*fe80*/  FMUL R196, R196, R2.reuse ;  /* 0x00000002c4c47220 */ /* 0x080fe20000400000 */
[----:B------:R-:W-:Y:S01]  /*fe90*/  @P1 IMAD.MOV.U32 R9, RZ, RZ, R7 ;  /* 0x000000ffff091224 */ /* 0x000fe200078e0007 */
[----:B------:R-:W-:Y:S01]  /*fea0*/  IADD3 R6, P3, R4, UR12, RZ ;  /* 0x0000000c04067c10 */ /* 0x000fe2000ff7e0ff */
[-C--:B------:R-:W-:Y:S01]  /*feb0*/  FMUL R197, R197, R2.reuse ;  /* 0x00000002c5c57220 */ /* 0x080fe20000400000 */
[-C--:B------:R-:W-:Y:S01]  /*fec0*/  FMUL R198, R198, R2.reuse ;  /* 0x00000002c6c67220 */ /* 0x080fe20000400000 */
[-C--:B------:R-:W-:Y:S01]  /*fed0*/  FMUL R199, R199, R2.reuse ;  /* 0x00000002c7c77220 */ /* 0x080fe20000400000 */
[----:B------:R0:W-:Y:S01]  /*fee0*/  @P1 STG.E.U16 desc[UR36][R8.64+0xf2], R21 ;  /* 0x0000f21508001986 */ /* 0x0001e2000c101524 */
[----:B------:R-:W-:Y:S02]  /*fef0*/  ISETP.GT.AND P1, PT, R3, 0x88, PT ;  /* 0x000000880300780c */ /* 0x000fe40003f24270 */
[----:B------:R-:W-:Y:S01]  /*ff00*/  IADD3.X R7, R5, UR11, RZ, P3, !PT ;  /* 0x0000000b05077c10 */ /* 0x000fe20009ffe4ff */
[-C--:B------:R-:W-:Y:S01]  /*ff10*/  FMUL R200, R200, R2.reuse ;  /* 0x00000002c8c87220 */ /* 0x080fe20000400000 */
[----:B------:R-:W-:Y:S01]  /*ff20*/  ISETP.GT.AND P3, PT, R0, RZ, P1 ;  /* 0x000000ff0000720c */ /* 0x000fe20000f64270 */
[----:B------:R-:W-:Y:S01]  /*ff30*/  FMUL R201, R201, R2 ;  /* 0x00000002c9c97220 */ /* 0x000fe20000400000 */
[----:B------:R-:W-:Y:S01]  /*ff40*/  IADD3 R12, P5, R6, UR5, RZ ;  /* 0x00000005060c7c10 */ /* 0x000fe2000ffbe0ff */
[----:B------:R-:W-:Y:S01]  /*ff50*/  @P4 STG.E.U16 desc[UR36][R6.64], R152 ;  /* 0x0000009806004986 */ /* 0x000fe2000c101524 */
[----:B------:R-:W-:-:S02]  /*ff60*/  ISETP.GT.AND P4, PT, R0, 0x1, P1 ;  /* 0x000000010000780c */ /* 0x000fc40000f84270 */
[----:B------:R-:W-:Y:S01]  /*ff70*/  IADD3.X R13, R7, UR4, RZ, P5, !PT ;  /* 0x00000004070d7c10 */ /* 0x000fe2000affe4ff */
[----:B------:R-:W-:Y:S01]  /*ff80*/  @P2 STG.E.U16 desc[UR36][R6.64+0x2], R153 ;  /* 0x0000029906002986 */ /* 0x000fe2000c101524 */
[----:B------:R-:W-:Y:S01]  /*ff90*/  IADD3 R14, P2, R6, UR5, RZ ;  /* 0x00000005060e7c10 */ /* 0x000fe2000ff5e0ff */
[-C--:B------:R-:W-:Y:S01]  /*ffa0*/  FMUL R202, R202, R2.reuse ;  /* 0x00000002caca7220 */ /* 0x080fe20000400000 */
[-C--:B------:R-:W-:Y:S01]  /*ffb0*/  FMUL R203, R203, R2.reuse ;  /* 0x00000002cbcb7220 */ /* 0x080fe20000400000 */
[-C--:B------:R-:W-:Y:S01]  /*ffc0*/  FMUL R204, R204, R2.reuse ;  /* 0x00000002cccc7220 */ /* 0x080fe20000400000 */
[----:B------:R-:W-:Y:S01]  /*ffd0*/  IADD3.X R15, R7, UR4, RZ, P2, !PT ;  /* 0x00000004070f7c10 */ /* 0x000fe200097fe4ff */
[----:B------:R1:W-:Y:S01]  /*ffe0*/  @P3 STG.E.U16 desc[UR36][R12.64], R154 ;  /* 0x0000009a0c003986 */ /* 0x0003e2000c101524 */
[----:B------:R-:W-:Y:S01]  /*fff0*/  ISETP.GT.AND P3, PT, R0, 0x8, P0 ;  /* 0x000000080000780c */ /* 0x000fe20000764270 */
[----:B0-----:R-:W-:Y:S02]  /*10000*/  FMUL R8, R156, R2 ;  /* 0x000000029c087220 */ /* 0x001fe40000400000 */
[----:B------:R-:W-:Y:S01]  /*10010*/  @P4 STG.E.U16 desc[UR36][R14.64+0x2], R155 ;  /* 0x0000029b0e004986 */ /* 0x000fe2000c101524 */
[----:B------:R-:W-:-:S02]  /*10020*/  ISETP.GT.AND P4, PT, R0, 0x9, P0 ;  /* 0x000000090000780c */ /* 0x000fc40000784270 */
[----:B------:R-:W-:Y:S01]  /*10030*/  ISETP.GT.AND P2, PT, R0, 0x8, P1 ;  /* 0x000000080000780c */ /* 0x000fe20000f44270 */
[----:B------:R-:W-:Y:S01]  /*10040*/  FMUL R10, R157, R2 ;  /* 0x000000029d0a7220 */ /* 0x000fe20000400000 */
[----:B------:R-:W-:Y:S01]  /*10050*/  F2FP.F16.F32.PACK_AB R8, RZ, R8 ;  /* 0x00000008ff08723e */ /* 0x000fe200000000ff */
[-C--:B------:R-:W-:Y:S01]  /*10060*/  FMUL R205, R205, R2.reuse ;  /* 0x00000002cdcd7220 */ /* 0x080fe20000400000 */
[-C--:B------:R-:W-:Y:S01]  /*10070*/  FMUL R206, R206, R2.reuse ;  /* 0x00000002cece7220 */ /* 0x080fe20000400000 */
[----:B-1----:R-:W-:Y:S02]  /*10080*/  IMAD.U32 R13, RZ, RZ, UR5 ;  /* 0x00000005ff0d7e24 */ /* 0x002fe4000f8e00ff */
[-C--:B------:R-:W-:Y:S01]  /*10090*/  FMUL R9, R158, R2.reuse ;  /* 0x000000029e097220 */ /* 0x080fe20000400000 */
[----:B------:R-:W-:Y:S02]  /*100a0*/  IMAD.U32 R11, RZ, RZ, UR4 ;  /* 0x00000004ff0b7e24 */ /* 0x000fe4000f8e00ff */
[-C--:B------:R-:W-:Y:S01]  /*100b0*/  FMUL R207, R207, R2.reuse ;  /* 0x00000002cfcf7220 */ /* 0x080fe20000400000 */
[----:B------:R-:W-:Y:S01]  /*100c0*/  FMUL R208, R208, R2 ;  /* 0x00000002d0d07220 */ /* 0x000fe20000400000 */
[----:B------:R-:W-:Y:S01]  /*100d0*/  IADD3 R12, P5, P6, R13, UR12, R4 ;  /* 0x0000000c0d0c7c10 */ /* 0x000fe2000febe004 */
[----:B------:R0:W-:Y:S01]  /*100e0*/  @P3 STG.E.U16 desc[UR36][R6.64+0x10], R8 ;  /* 0x0000100806003986 */ /* 0x0001e2000c101524 */
[----:B------:R-:W-:-:S02]  /*100f0*/  F2FP.F16.F32.PACK_AB R10, RZ, R10 ;  /* 0x0000000aff0a723e */ /* 0x000fc400000000ff */
[----:B------:R-:W-:Y:S01]  /*10100*/  F2FP.F16.F32.PACK_AB R9, RZ, R9 ;  /* 0x00000009ff09723e */ /* 0x000fe200000000ff */
[-C--:B------:R-:W-:Y:S01]  /*10110*/  FMUL R209, R209, R2.reuse ;  /* 0x00000002d1d17220 */ /* 0x080fe20000400000 */
[----:B------:R-:W-:Y:S01]  /*10120*/  IADD3.X R13, R11, UR11, R5, P5, P6 ;  /* 0x0000000b0b0d7c10 */ /* 0x000fe2000afec405 */
[----:B------:R-:W-:Y:S01]  /*10130*/  FMUL R210, R210, R2 ;  /* 0x00000002d2d27220 */ /* 0x000fe20000400000 */
[C---:B------:R-:W-:Y:S01]  /*10140*/  ISETP.GT.AND P3, PT, R0.reuse, 0x9, P1 ;  /* 0x000000090000780c */ /* 0x040fe20000f64270 */
[----:B------:R-:W-:Y:S04]  /*10150*/  @P4 STG.E.U16 desc[UR36][R6.64+0x12], R10 ;  /* 0x0000120a06004986 */ /* 0x000fe8000c101524 */
[----:B------:R1:W-:Y:S01]  /*10160*/  @P2 STG.E.U16 desc[UR36][R12.64+0x10], R9 ;  /* 0x000010090c002986 */ /* 0x0003e2000c101524 */
[----:B------:R-:W-:-:S02]  /*10170*/  ISETP.GT.AND P2, PT, R0, 0x10, P0 ;  /* 0x000000100000780c */ /* 0x000fc40000744270 */
[----:B------:R-:W-:Y:S01]  /*10180*/  F2FP.F16.F32.PACK_AB R159, RZ, R159 ;  /* 0x0000009fff9f723e */ /* 0x000fe200000000ff */
[-C--:B------:R-:W-:Y:S01]  /*10190*/  FMUL R211, R211, R2.reuse ;  /* 0x00000002d3d37220 */ /* 0x080fe20000400000 */
[----:B------:R-:W-:Y:S01]  /*101a0*/  ISETP.GT.AND P5, PT, R0, 0x10, P1 ;  /* 0x000000100000780c */ /* 0x000fe20000fa4270 */
[----:B------:R-:W-:Y:S01]  /*101b0*/  FMUL R212, R212, R2 ;  /* 0x00000002d4d47220 */ /* 0x000fe20000400000 */
[----:B------:R-:W-:Y:S01]  /*101c0*/  F2FP.F16.F32.PACK_AB R160, RZ, R160 ;  /* 0x000000a0ffa0723e */ /* 0x000fe200000000ff */
[----:B0-----:R-:W-:Y:S02]  /*101d0*/  @P3 IMAD.MOV.U32 R8, RZ, RZ, R12 ;  /* 0x000000ffff083224 */ /* 0x001fe400078e000c */
[-C--:B------:R-:W-:Y:S01]  /*101e0*/  FMUL R213, R213, R2.reuse ;  /* 0x00000002d5d57220 */ /* 0x080fe20000400000 */
[-C--:B------:R-:W-:Y:S01]  /*101f0*/  FMUL R214, R214, R2.reuse ;  /* 0x00000002d6d67220 */ /* 0x080fe20000400000 */
[-C--:B------:R-:W-:Y:S01]  /*10200*/  FMUL R215, R215, R2.reuse ;  /* 0x00000002d7d77220 */ /* 0x080fe20000400000 */
[----:B-1----:R-:W-:Y:S01]  /*10210*/  @P3 IMAD.MOV.U32 R9, RZ, RZ, R13 ;  /* 0x000000ffff093224 */ /* 0x002fe200078e000d */
[----:B------:R-:W-:Y:S01]  /*10220*/  ISETP.GT.AND P4, PT, R0, 0x11, P0 ;  /* 0x000000110000780c */ /* 0x000fe20000784270 */
[-C--:B------:R-:W-:Y:S01]  /*10230*/  FMUL R88, R88, R2.reuse ;  /* 0x0000000258587220 */ /* 0x080fe20000400000 */
[-C--:B------:R-:W-:Y:S01]  /*10240*/  FMUL R89, R89, R2.reuse ;  /* 0x0000000259597220 */ /* 0x080fe20000400000 */
[----:B------:R-:W-:Y:S01]  /*10250*/  FMUL R90, R90, R2 ;  /* 0x000000025a5a7220 */ /* 0x000fe20000400000 */
[----:B------:R0:W-:Y:S04]  /*10260*/  @P3 STG.E.U16 desc[UR36][R8.64+0x12], R159 ;  /* 0x0000129f08003986 */ /* 0x0001e8000c101524 */
[----:B------:R-:W-:Y:S01]  /*10270*/  @P2 STG.E.U16 desc[UR36][R6.64+0x20], R160 ;  /* 0x000020a006002986 */ /* 0x000fe2000c101524 */
[----:B------:R-:W-:-:S02]  /*10280*/  ISETP.GT.AND P2, PT, R0, 0x11, P1 ;  /* 0x000000110000780c */ /* 0x000fc40000f44270 */
[----:B------:R-:W-:Y:S01]  /*10290*/  F2FP.F16.F32.PACK_AB R161, RZ, R161 ;  /* 0x000000a1ffa1723e */ /* 0x000fe200000000ff */
[----:B------:R-:W-:Y:S01]  /*102a0*/  FMUL R91, R91, R2 ;  /* 0x000000025b5b7220 */ /* 0x000fe20000400000 */
[----:B------:R-:W-:Y:S01]  /*102b0*/  F2FP.F16.F32.PACK_AB R162, RZ, R162 ;  /* 0x000000a2ffa2723e */ /* 0x000fe200000000ff */
[-C--:B------:R-:W-:Y:S01]  /*102c0*/  FMUL R92, R92, R2.reuse ;  /* 0x000000025c5c7220 */ /* 0x080fe20000400000 */
[-C--:B------:R-:W-:Y:S01]  /*102d0*/  FMUL R93, R93, R2.reuse ;  /* 0x000000025d5d7220 */ /* 0x080fe20000400000 */
[----:B0-----:R-:W-:Y:S02]  /*102e0*/  @P5 IMAD.MOV.U32 R8, RZ, RZ, R12 ;  /* 0x000000ffff085224 */ /* 0x001fe400078e000c */
[----:B------:R-:W-:Y:S01]  /*102f0*/  FMUL R94, R94, R2 ;  /* 0x000000025e5e7220 */ /* 0x000fe20000400000 */
[----:B------:R-:W-:Y:S01]  /*10300*/  @P5 IMAD.MOV.U32 R9, RZ, RZ, R13 ;  /* 0x000000ffff095224 */ /* 0x000fe200078e000d */
[----:B------:R-:W-:Y:S01]  /*10310*/  @P4 STG.E.U16 desc[UR36][R6.64+0x22], R161 ;  /* 0x000022a106004986 */ /* 0x000fe2000c101524 */
[----:B------:R-:W-:-:S03]  /*10320*/  F2FP.F16.F32.PACK_AB R163, RZ, R163 ;  /* 0x000000a3ffa3723e */ /* 0x000fc600000000ff */
[----:B------:R0:W-:Y:S01]  /*10330*/  @P5 STG.E.U16 desc[UR36][R8.64+0x20], R162 ;  /* 0x000020a208005986 */ /* 0x0001e2000c101524 */
[C---:B------:R-:W-:Y:S02]  /*10340*/  ISETP.GT.AND P5, PT, R0.reuse, 0x18, P1 ;  /* 0x000000180000780c */ /* 0x040fe40000fa4270 */
[C---:B------:R-:W-:Y:S01]  /*10350*/  ISETP.GT.AND P3, PT, R0.reuse, 0x18, P0 ;  /* 0x000000180000780c */ /* 0x040fe20000764270 */
[-C--:B------:R-:W-:Y:S01]  /*10360*/  FMUL R95, R95, R2.reuse ;  /* 0x000000025f5f7220 */ /* 0x080fe20000400000 */
[----:B------:R-:W-:Y:S01]  /*10370*/  ISETP.GT.AND P4, PT, R0, 0x19, P0 ;  /* 0x000000190000780c */ /* 0x000fe20000784270 */
        /* <DEDUP_REMOVED lines=8> */
[----:B------:R-:W-:Y:S02]  /*10400*/  @P2 IMAD.MOV.U32 R9, RZ, RZ, R13 ;  /* 0x000000ffff092224 */ /* 0x000fe400078e000d */
[-C--:B------:R-:W-:Y:S01]  /*10410*/  FMUL R103, R103, R2.reuse ;  /* 0x0000000267677220 */ /* 0x080fe20000400000 */
[-C--:B------:R-:W-:Y:S01]  /*10420*/  FMUL R104, R104, R2.reuse ;  /* 0x0000000268687220 */ /* 0x080fe20000400000 */
[-C--:B------:R-:W-:Y:S01]  /*10430*/  FMUL R105, R105, R2.reuse ;  /* 0x0000000269697220 */ /* 0x080fe20000400000 */
[----:B------:R-:W-:Y:S01]  /*10440*/  FMUL R106, R106, R2 ;  /* 0x000000026a6a7220 */ /* 0x000fe20000400000 */
[----:B------:R0:W-:Y:S01]  /*10450*/  @P2 STG.E.U16 desc[UR36][R8.64+0x22], R163 ;  /* 0x000022a308002986 */ /* 0x0001e2000c101524 */
[----:B------:R-:W-:Y:S02]  /*10460*/  ISETP.GT.AND P2, PT, R0, 0x19, P1 ;  /* 0x000000190000780c */ /* 0x000fe40000f44270 */
[----:B------:R-:W-:Y:S01]  /*10470*/  F2FP.F16.F32.PACK_AB R164, RZ, R164 ;  /* 0x000000a4ffa4723e */ /* 0x000fe200000000ff */
[-C--:B------:R-:W-:Y:S01]  /*10480*/  FMUL R107, R107, R2.reuse ;  /* 0x000000026b6b7220 */ /* 0x080fe20000400000 */
[----:B------:R-:W-:Y:S01]  /*10490*/  F2FP.F16.F32.PACK_AB R165, RZ, R165 ;  /* 0x000000a5ffa5723e */ /* 0x000fe200000000ff */
[----:B------:R-:W-:Y:S01]  /*104a0*/  FMUL R108, R108, R2 ;  /* 0x000000026c6c7220 */ /* 0x000fe20000400000 */
[----:B------:R-:W-:Y:S01]  /*104b0*/  F2FP.F16.F32.PACK_AB R166, RZ, R166 ;  /* 0x000000a6ffa6723e */ /* 0x000fe200000000ff */
[----:B------:R-:W-:Y:S01]  /*104c0*/  @P3 STG.E.U16 desc[UR36][R6.64+0x30], R164 ;  /* 0x000030a406003986 */ /* 0x000fe2000c101524 */
[----:B0-----:R-:W-:-:S02]  /*104d0*/  @P5 IMAD.MOV.U32 R8, RZ, RZ, R12 ;  /* 0x000000ffff085224 */ /* 0x001fc400078e000c */
[----:B------:R-:W-:Y:S01]  /*104e0*/  FMUL R109, R109, R2 ;  /* 0x000000026d6d7220 */ /* 0x000fe20000400000 */
[----:B------:R-:W-:Y:S01]  /*104f0*/  @P5 IMAD.MOV.U32 R9, RZ, RZ, R13 ;  /* 0x000000ffff095224 */ /* 0x000fe200078e000d */
[----:B------:R-:W-:Y:S01]  /*10500*/  @P4 STG.E.U16 desc[UR36][R6.64+0x32], R165 ;  /* 0x000032a506004986 */ /* 0x000fe2000c101524 */
[----:B------:R-:W-:-:S03]  /*10510*/  F2FP.F16.F32.PACK_AB R167, RZ, R167 ;  /* 0x000000a7ffa7723e */ /* 0x000fc600000000ff */
[----:B------:R0:W-:Y:S01]  /*10520*/  @P5 STG.E.U16 desc[UR36][R8.64+0x30], R166 ;  /* 0x000030a608005986 */ /* 0x0001e2000c101524 */
[C---:B------:R-:W-:Y:S02]  /*10530*/  ISETP.GT.AND P5, PT, R0.reuse, 0x20, P1 ;  /* 0x000000200000780c */ /* 0x040fe40000fa4270 */
[----:B------:R-:W-:Y:S01]  /*10540*/  ISETP.GT.AND P3, PT, R0, 0x20, P0 ;  /* 0x000000200000780c */ /* 0x000fe20000764270 */
        /* <DEDUP_REMOVED lines=49> */
[----:B------:R-:W2:Y:S01]  /*10860*/  LDL.LU R83, [R1+0x124] ;  /* 0x0001240001537983 */ /* 0x000ea20000300800 */
[----:B------:R-:W-:-:S02]  /*10870*/  F2FP.F16.F32.PACK_AB R173, RZ, R173 ;  /* 0x000000adffad723e */ /* 0x000fc400000000ff */
[----:B------:R-:W-:Y:S01]  /*10880*/  F2FP.F16.F32.PACK_AB R174, RZ, R174 ;  /* 0x000000aeffae723e */ /* 0x000fe200000000ff */
[----:B------:R-:W-:Y:S01]  /*10890*/  @P3 STG.E.U16 desc[UR36][R6.64+0x50], R172 ;  /* 0x000050ac06003986 */ /* 0x000fe2000c101524 */
[----:B0-----:R-:W-:Y:S02]  /*108a0*/  @P5 IMAD.MOV.U32 R8, RZ, RZ, R12 ;  /* 0x000000ffff085224 */ /* 0x001fe400078e000c */
[----:B------:R-:W-:Y:S01]  /*108b0*/  @P5 IMAD.MOV.U32 R9, RZ, RZ, R13 ;  /* 0x000000ffff095224 */ /* 0x000fe200078e000d */
[----:B------:R-:W-:Y:S01]  /*108c0*/  @P4 STG.E.U16 desc[UR36][R6.64+0x52], R173 ;  /* 0x000052ad06004986 */ /* 0x000fe2000c101524 */
[----:B------:R-:W-:-:S03]  /*108d0*/  F2FP.F16.F32.PACK_AB R175, RZ, R175 ;  /* 0x000000afffaf723e */ /* 0x000fc600000000ff */
[----:B------:R0:W-:Y:S01]  /*108e0*/  @P5 STG.E.U16 desc[UR36][R8.64+0x50], R174 ;  /* 0x000050ae08005986 */ /* 0x0001e2000c101524 */
[C---:B------:R-:W-:Y:S02]  /*108f0*/  ISETP.GT.AND P5, PT, R0.reuse, 0x30, P1 ;  /* 0x000000300000780c */ /* 0x040fe40000fa4270 */
[C---:B------:R-:W-:Y:S02]  /*10900*/  ISETP.GT.AND P3, PT, R0.reuse, 0x30, P0 ;  /* 0x000000300000780c */ /* 0x040fe40000764270 */
[----:B------:R-:W-:Y:S02]  /*10910*/  F2FP.F16.F32.PACK_AB R176, RZ, R176 ;  /* 0x000000b0ffb0723e */ /* 0x000fe400000000ff */
[----:B------:R-:W-:Y:S02]  /*10920*/  F2FP.F16.F32.PACK_AB R177, RZ, R177 ;  /* 0x000000b1ffb1723e */ /* 0x000fe400000000ff */
[----:B------:R-:W-:Y:S02]  /*10930*/  F2FP.F16.F32.PACK_AB R178, RZ, R178 ;  /* 0x000000b2ffb2723e */ /* 0x000fe400000000ff */
[----:B------:R-:W-:Y:S01]  /*10940*/  F2FP.F16.F32.PACK_AB R179, RZ, R179 ;  /* 0x000000b3ffb3723e */ /* 0x000fe200000000ff */
[----:B0-----:R-:W-:Y:S01]  /*10950*/  @P2 IMAD.MOV.U32 R8, RZ, RZ, R12 ;  /* 0x000000ffff082224 */ /* 0x001fe200078e000c */
[----:B------:R-:W-:Y:S01]  /*10960*/  F2FP.F16.F32.PACK_AB R180, RZ, R180 ;  /* 0x000000b4ffb4723e */ /* 0x000fe200000000ff */
[----:B------:R-:W-:Y:S01]  /*10970*/  @P2 IMAD.MOV.U32 R9, RZ, RZ, R13 ;  /* 0x000000ffff092224 */ /* 0x000fe200078e000d */
[----:B------:R-:W-:-:S02]  /*10980*/  ISETP.GT.AND P4, PT, R0, 0x31, P0 ;  /* 0x000000310000780c */ /* 0x000fc40000784270 */
[----:B------:R-:W-:Y:S02]  /*10990*/  F2FP.F16.F32.PACK_AB R181, RZ, R181 ;  /* 0x000000b5ffb5723e */ /* 0x000fe400000000ff */
[----:B------:R-:W-:Y:S01]  /*109a0*/  F2FP.F16.F32.PACK_AB R182, RZ, R182 ;  /* 0x000000b6ffb6723e */ /* 0x000fe200000000ff */
[----:B------:R0:W-:Y:S01]  /*109b0*/  @P2 STG.E.U16 desc[UR36][R8.64+0x52], R175 ;  /* 0x000052af08002986 */ /* 0x0001e2000c101524 */
[----:B------:R-:W-:-:S03]  /*109c0*/  ISETP.GT.AND P2, PT, R0, 0x31, P1 ;  /* 0x000000310000780c */ /* 0x000fc60000f44270 */
[----:B------:R-:W-:Y:S04]  /*109d0*/  @P3 STG.E.U16 desc[UR36][R6.64+0x60], R176 ;  /* 0x000060b006003986 */ /* 0x000fe8000c101524 */
[----:B------:R-:W-:Y:S01]  /*109e0*/  @P4 STG.E.U16 desc[UR36][R6.64+0x62], R177 ;  /* 0x000062b106004986 */ /* 0x000fe2000c101524 */
[----:B0-----:R-:W-:Y:S01]  /*109f0*/  @P5 IMAD.MOV.U32 R8, RZ, RZ, R12 ;  /* 0x000000ffff085224 */ /* 0x001fe200078e000c */
[----:B------:R-:W-:Y:S01]  /*10a00*/  F2FP.F16.F32.PACK_AB R183, RZ, R183 ;  /* 0x000000b7ffb7723e */ /* 0x000fe200000000ff */
[----:B------:R-:W-:Y:S01]  /*10a10*/  @P5 IMAD.MOV.U32 R9, RZ, RZ, R13 ;  /* 0x000000ffff095224 */ /* 0x000fe200078e000d */
[----:B------:R-:W-:Y:S02]  /*10a20*/  F2FP.F16.F32.PACK_AB R184, RZ, R184 ;  /* 0x000000b8ffb8723e */ /* 0x000fe400000000ff */
[----:B------:R-:W-:-:S02]  /*10a30*/  F2FP.F16.F32.PACK_AB R185, RZ, R185 ;  /* 0x000000b9ffb9723e */ /* 0x000fc400000000ff */
[----:B------:R-:W-:Y:S01]  /*10a40*/  F2FP.F16.F32.PACK_AB R186, RZ, R186 ;  /* 0x000000baffba723e */ /* 0x000fe200000000ff */
[----:B------:R0:W-:Y:S01]  /*10a50*/  @P5 STG.E.U16 desc[UR36][R8.64+0x60], R178 ;  /* 0x000060b208005986 */ /* 0x0001e2000c101524 */
[C---:B------:R-:W-:Y:S02]  /*10a60*/  ISETP.GT.AND P5, PT, R0.reuse, 0x38, P1 ;  /* 0x000000380000780c */ /* 0x040fe40000fa4270 */
[----:B------:R-:W-:Y:S02]  /*10a70*/  ISETP.GT.AND P3, PT, R0, 0x38, P0 ;  /* 0x000000380000780c */ /* 0x000fe40000764270 */
[----:B------:R-:W-:Y:S02]  /*10a80*/  F2FP.F16.F32.PACK_AB R187, RZ, R187 ;  /* 0x000000bbffbb723e */ /* 0x000fe400000000ff */
[----:B------:R-:W-:Y:S02]  /*10a90*/  F2FP.F16.F32.PACK_AB R188, RZ, R188 ;  /* 0x000000bcffbc723e */ /* 0x000fe400000000ff */
[----:B------:R-:W-:-:S02]  /*10aa0*/  F2FP.F16.F32.PACK_AB R189, RZ, R189 ;  /* 0x000000bdffbd723e */ /* 0x000fc400000000ff */
[----:B------:R-:W-:Y:S01]  /*10ab0*/  F2FP.F16.F32.PACK_AB R190, RZ, R190 ;  /* 0x000000beffbe723e */ /* 0x000fe200000000ff */
[----:B0-----:R-:W-:Y:S01]  /*10ac0*/  @P2 IMAD.MOV.U32 R8, RZ, RZ, R12 ;  /* 0x000000ffff082224 */ /* 0x001fe200078e000c */
[----:B------:R-:W-:Y:S01]  /*10ad0*/  F2FP.F16.F32.PACK_AB R191, RZ, R191 ;  /* 0x000000bfffbf723e */ /* 0x000fe200000000ff */
[----:B------:R-:W-:Y:S01]  /*10ae0*/  @P2 IMAD.MOV.U32 R9, RZ, RZ, R13 ;  /* 0x000000ffff092224 */ /* 0x000fe200078e000d */
[C---:B------:R-:W-:Y:S02]  /*10af0*/  ISETP.GT.AND P4, PT, R0.reuse, 0x39, P0 ;  /* 0x000000390000780c */ /* 0x040fe40000784270 */
        /* <DEDUP_REMOVED lines=20> */
[----:B------:R-:W-:Y:S02]  /*10c40*/  @P2 MOV R8, R12 ;  /* 0x0000000c00082202 */ /* 0x000fe40000000f00 */
[----:B------:R-:W-:Y:S02]  /*10c50*/  F2FP.F16.F32.PACK_AB R202, RZ, R202 ;  /* 0x000000caffca723e */ /* 0x000fe400000000ff */
[----:B------:R-:W-:Y:S01]  /*10c60*/  F2FP.F16.F32.PACK_AB R203, RZ, R203 ;  /* 0x000000cbffcb723e */ /* 0x000fe200000000ff */
[----:B------:R0:W-:Y:S01]  /*10c70*/  @P2 STG.E.U16 desc[UR36][R8.64+0x72], R183 ;  /* 0x000072b708002986 */ /* 0x0001e2000c101524 */
[C---:B------:R-:W-:Y:S02]  /*10c80*/  ISETP.GT.AND P4, PT, R0.reuse, 0x41, P0 ;  /* 0x000000410000780c */ /* 0x040fe40000784270 */
[----:B------:R-:W-:Y:S01]  /*10c90*/  ISETP.GT.AND P2, PT, R0, 0x41, P1 ;  /* 0x000000410000780c */ /* 0x000fe20000f44270 */
[----:B------:R-:W-:Y:S01]  /*10ca0*/  @P3 STG.E.U16 desc[UR36][R6.64+0x80], R184 ;  /* 0x000080b806003986 */ /* 0x000fe2000c101524 */
[----:B------:R-:W-:-:S02]  /*10cb0*/  F2FP.F16.F32.PACK_AB R204, RZ, R204 ;  /* 0x000000ccffcc723e */ /* 0x000fc400000000ff */
[----:B------:R-:W-:Y:S02]  /*10cc0*/  F2FP.F16.F32.PACK_AB R205, RZ, R205 ;  /* 0x000000cdffcd723e */ /* 0x000fe400000000ff */
[----:B------:R-:W-:Y:S02]  /*10cd0*/  F2FP.F16.F32.PACK_AB R206, RZ, R206 ;  /* 0x000000ceffce723e */ /* 0x000fe400000000ff */
[----:B------:R-:W-:Y:S01]  /*10ce0*/  F2FP.F16.F32.PACK_AB R207, RZ, R207 ;  /* 0x000000cfffcf723e */ /* 0x000fe200000000ff */
[----:B0-----:R-:W-:Y:S01]  /*10cf0*/  @P5 IMAD.MOV.U32 R8, RZ, RZ, R12 ;  /* 0x000000ffff085224 */ /* 0x001fe200078e000c */
[----:B------:R-:W-:Y:S01]  /*10d00*/  F2FP.F16.F32.PACK_AB R208, RZ, R208 ;  /* 0x000000d0ffd0723e */ /* 0x000fe200000000ff */
[----:B------:R-:W-:Y:S01]  /*10d10*/  @P5 IMAD.MOV.U32 R9, RZ, RZ, R13 ;  /* 0x000000ffff095224 */ /* 0x000fe200078e000d */
[----:B------:R-:W-:Y:S04]  /*10d20*/  @P4 STG.E.U16 desc[UR36][R6.64+0x82], R185 ;  /* 0x000082b906004986 */ /* 0x000fe8000c101524 */
[----:B------:R0:W-:Y:S01]  /*10d30*/  @P5 STG.E.U16 desc[UR36][R8.64+0x80], R186 ;  /* 0x000080ba08005986 */ /* 0x0001e2000c101524 */
[----:B------:R-:W-:-:S02]  /*10d40*/  ISETP.GT.AND P5, PT, R0, 0x48, P1 ;  /* 0x000000480000780c */ /* 0x000fc40000fa4270 */
[C---:B------:R-:W-:Y:S02]  /*10d50*/  ISETP.GT.AND P3, PT, R0.reuse, 0x48, P0 ;  /* 0x000000480000780c */ /* 0x040fe40000764270 */
[----:B------:R-:W-:Y:S01]  /*10d60*/  F2FP.F16.F32.PACK_AB R209, RZ, R209 ;  /* 0x000000d1ffd1723e */ /* 0x000fe200000000ff */
[----:B------:R-:W-:Y:S01]  /*10d70*/  USHF.L.U32 UR12, UR8, 0x9, URZ ;  /* 0x00000009080c7899 */ /* 0x000fe2000800063f */
[C---:B------:R-:W-:Y:S01]  /*10d80*/  ISETP.GT.AND P4, PT, R0.reuse, 0x49, P0 ;  /* 0x000000490000780c */ /* 0x040fe20000784270 */
[----:B------:R-:W-:Y:S01]  /*10d90*/  USHF.L.U64.HI UR11, UR8, 0x9, UR9 ;  /* 0x00000009080b7899 */ /* 0x000fe20008010209 */
[----:B------:R-:W-:Y:S01]  /*10da0*/  F2FP.F16.F32.PACK_AB R210, RZ, R210 ;  /* 0x000000d2ffd2723e */ /* 0x000fe200000000ff */
[----:B------:R-:W3:Y:S01]  /*10db0*/  LDL.LU R84, [R1+0x120] ;  /* 0x0001200001547983 */ /* 0x000ee20000300800 */
[----:B0-----:R-:W-:Y:S02]  /*10dc0*/  @P2 IMAD.MOV.U32 R8, RZ, RZ, R12 ;  /* 0x000000ffff082224 */ /* 0x001fe400078e000c */
[----:B------:R-:W-:Y:S01]  /*10dd0*/  @P2 IMAD.MOV.U32 R9, RZ, RZ, R13 ;  /* 0x000000ffff092224 */ /* 0x000fe200078e000d */
[----:B------:R-:W-:Y:S01]  /*10de0*/  F2FP.F16.F32.PACK_AB R211, RZ, R211 ;  /* 0x000000d3ffd3723e */ /* 0x000fe200000000ff */
[----:B------:R-:W4:Y:S04]  /*10df0*/  LDL.LU R85, [R1+0x11c] ;  /* 0x00011c0001557983 */ /* 0x000f280000300800 */
[----:B------:R0:W-:Y:S01]  /*10e00*/  @P2 STG.E.U16 desc[UR36][R8.64+0x82], R187 ;  /* 0x000082bb08002986 */ /* 0x0001e2000c101524 */
[----:B------:R-:W-:-:S03]  /*10e10*/  ISETP.GT.AND P2, PT, R0, 0x49, P1 ;  /* 0x000000490000780c */ /* 0x000fc60000f44270 */
[----:B------:R-:W-:Y:S04]  /*10e20*/  @P3 STG.E.U16 desc[UR36][R6.64+0x90], R188 ;  /* 0x000090bc06003986 */ /* 0x000fe8000c101524 */
[----:B------:R-:W-:Y:S01]  /*10e30*/  @P4 STG.E.U16 desc[UR36][R6.64+0x92], R189 ;  /* 0x000092bd06004986 */ /* 0x000fe2000c101524 */
[----:B0-----:R-:W-:Y:S01]  /*10e40*/  @P5 IMAD.MOV.U32 R8, RZ, RZ, R12 ;  /* 0x000000ffff085224 */ /* 0x001fe200078e000c */
[----:B------:R-:W-:Y:S01]  /*10e50*/  F2FP.F16.F32.PACK_AB R212, RZ, R212 ;  /* 0x000000d4ffd4723e */ /* 0x000fe200000000ff */
[----:B------:R-:W-:Y:S01]  /*10e60*/  @P5 IMAD.MOV.U32 R9, RZ, RZ, R13 ;  /* 0x000000ffff095224 */ /* 0x000fe200078e000d */
[----:B------:R-:W-:Y:S01]  /*10e70*/  F2FP.F16.F32.PACK_AB R213, RZ, R213 ;  /* 0x000000d5ffd5723e */ /* 0x000fe200000000ff */
[----:B------:R-:W4:Y:S04]  /*10e80*/  LDL.LU R86, [R1+0x118] ;  /* 0x0001180001567983 */ /* 0x000f280000300800 */
[----:B------:R0:W-:Y:S01]  /*10e90*/  @P5 STG.E.U16 desc[UR36][R8.64+0x90], R190 ;  /* 0x000090be08005986 */ /* 0x0001e2000c101524 */
[----:B------:R-:W-:-:S02]  /*10ea0*/  ISETP.GT.AND P5, PT, R0, 0x50, P1 ;  /* 0x000000500000780c */ /* 0x000fc40000fa4270 */
[C---:B------:R-:W-:Y:S01]  /*10eb0*/  ISETP.GT.AND P3, PT, R0.reuse, 0x50, P0 ;  /* 0x000000500000780c */ /* 0x040fe20000764270 */
[----:B------:R-:W4:Y:S01]  /*10ec0*/  LDL.LU R87, [R1+0x114] ;  /* 0x0001140001577983 */ /* 0x000f220000300800 */
[----:B------:R-:W-:Y:S02]  /*10ed0*/  ISETP.GT.AND P4, PT, R0, 0x51, P0 ;  /* 0x000000510000780c */ /* 0x000fe40000784270 */
[----:B------:R-:W-:Y:S01]  /*10ee0*/  F2FP.F16.F32.PACK_AB R214, RZ, R214 ;  /* 0x000000d6ffd6723e */ /* 0x000fe200000000ff */
[-C--:B------:R-:W-:Y:S01]  /*10ef0*/  FMUL R137, R137, R2.reuse ;  /* 0x0000000289897220 */ /* 0x080fe20000400000 */
[----:B------:R-:W-:Y:S01]  /*10f00*/  F2FP.F16.F32.PACK_AB R215, RZ, R215 ;  /* 0x000000d7ffd7723e */ /* 0x000fe200000000ff */
[----:B------:R-:W-:Y:S01]  /*10f10*/  FMUL R138, R138, R2 ;  /* 0x000000028a8a7220 */ /* 0x000fe20000400000 */
[----:B------:R-:W-:Y:S01]  /*10f20*/  F2FP.F16.F32.PACK_AB R88, RZ, R88 ;  /* 0x00000058ff58723e */ /* 0x000fe200000000ff */
[----:B0-----:R-:W-:Y:S02]  /*10f30*/  @P2 IMAD.MOV.U32 R8, RZ, RZ, R12 ;  /* 0x000000ffff082224 */ /* 0x001fe400078e000c */
[----:B------:R-:W-:Y:S01]  /*10f40*/  @P2 IMAD.MOV.U32 R9, RZ, RZ, R13 ;  /* 0x000000ffff092224 */ /* 0x000fe200078e000d */
[----:B------:R-:W-:Y:S01]  /*10f50*/  F2FP.F16.F32.PACK_AB R89, RZ, R89 ;  /* 0x00000059ff59723e */ /* 0x000fe200000000ff */
[----:B------:R-:W-:Y:S01]  /*10f60*/  FMUL R139, R139, R2 ;  /* 0x000000028b8b7220 */ /* 0x000fe20000400000 */
[----:B------:R-:W-:Y:S01]  /*10f70*/  F2FP.F16.F32.PACK_AB R90, RZ, R90 ;  /* 0x0000005aff5a723e */ /* 0x000fe200000000ff */
[----:B------:R-:W-:Y:S01]  /*10f80*/  FMUL R140, R140, R2 ;  /* 0x000000028c8c7220 */ /* 0x000fe20000400000 */
        /* <DEDUP_REMOVED lines=8> */
[-C--:B------:R-:W-:Y:S01]  /*11010*/  FMUL R141, R141, R2.reuse ;  /* 0x000000028d8d7220 */ /* 0x080fe20000400000 */
[----:B------:R-:W-:Y:S01]  /*11020*/  F2FP.F16.F32.PACK_AB R93, RZ, R93 ;  /* 0x0000005dff5d723e */ /* 0x000fe200000000ff */
[----:B------:R-:W-:Y:S01]  /*11030*/  FMUL R142, R142, R2 ;  /* 0x000000028e8e7220 */ /* 0x000fe20000400000 */
[----:B------:R0:W-:Y:S01]  /*11040*/  @P5 STG.E.U16 desc[UR36][R8.64+0xa0], R194 ;  /* 0x0000a0c208005986 */ /* 0x0001e2000c101524 */
[----:B------:R-:W-:-:S02]  /*11050*/  ISETP.GT.AND P5, PT, R0, 0x58, P1 ;  /* 0x000000580000780c */ /* 0x000fc40000fa4270 */
[C---:B------:R-:W-:Y:S01]  /*11060*/  ISETP.GT.AND P3, PT, R0.reuse, 0x58, P0 ;  /* 0x000000580000780c */ /* 0x040fe20000764270 */
[-C--:B------:R-:W-:Y:S01]  /*11070*/  FMUL R143, R143, R2.reuse ;  /* 0x000000028f8f7220 */ /* 0x080fe20000400000 */
[----:B------:R-:W-:Y:S01]  /*11080*/  ISETP.GT.AND P4, PT, R0, 0x59, P0 ;  /* 0x000000590000780c */ /* 0x000fe20000784270 */
[----:B------:R-:W-:Y:S01]  /*11090*/  FMUL R144, R144, R2 ;  /* 0x0000000290907220 */ /* 0x000fe20000400000 */
[----:B------:R-:W-:Y:S01]  /*110a0*/  F2FP.F16.F32.PACK_AB R94, RZ, R94 ;  /* 0x0000005eff5e723e */ /* 0x000fe200000000ff */
[----:B------:R1:W5:Y:S01]  /*110b0*/  LDL.LU R17, [R1+0x110] ;  /* 0x0001100001117983 */ /* 0x0003620000300800 */
[----:B0-----:R-:W-:Y:S01]  /*110c0*/  @P2 IMAD.MOV.U32 R8, RZ, RZ, R12 ;  /* 0x000000ffff082224 */ /* 0x001fe200078e000c */
[----:B------:R-:W-:Y:S01]  /*110d0*/  F2FP.F16.F32.PACK_AB R95, RZ, R95 ;  /* 0x0000005fff5f723e */ /* 0x000fe200000000ff */
[----:B------:R-:W-:Y:S01]  /*110e0*/  @P2 IMAD.MOV.U32 R9, RZ, RZ, R13 ;  /* 0x000000ffff092224 */ /* 0x000fe200078e000d */
[----:B------:R-:W-:Y:S01]  /*110f0*/  F2FP.F16.F32.PACK_AB R96, RZ, R96 ;  /* 0x00000060ff60723e */ /* 0x000fe200000000ff */
[----:B------:R1:W5:Y:S04]  /*11100*/  LDL.LU R16, [R1+0x10c] ;  /* 0x00010c0001107983 */ /* 0x0003680000300800 */
[----:B------:R0:W-:Y:S01]  /*11110*/  @P2 STG.E.U16 desc[UR36][R8.64+0xa2], R195 ;  /* 0x0000a2c308002986 */ /* 0x0001e2000c101524 */
[----:B------:R-:W-:-:S03]  /*11120*/  ISETP.GT.AND P2, PT, R0, 0x59, P1 ;  /* 0x000000590000780c */ /* 0x000fc60000f44270 */
[----:B------:R-:W-:Y:S04]  /*11130*/  @P3 STG.E.U16 desc[UR36][R6.64+0xb0], R196 ;  /* 0x0000b0c406003986 */ /* 0x000fe8000c101524 */
[----:B------:R-:W-:Y:S01]  /*11140*/  @P4 STG.E.U16 desc[UR36][R6.64+0xb2], R197 ;  /* 0x0000b2c506004986 */ /* 0x000fe2000c101524 */
[----:B0-----:R-:W-:Y:S02]  /*11150*/  @P5 IMAD.MOV.U32 R8, RZ, RZ, R12 ;  /* 0x000000ffff085224 */ /* 0x001fe400078e000c */
[----:B------:R-:W-:-:S05]  /*11160*/  @P5 IMAD.MOV.U32 R9, RZ, RZ, R13 ;  /* 0x000000ffff095224 */ /* 0x000fca00078e000d */
[----:B------:R0:W-:Y:S01]  /*11170*/  @P5 STG.E.U16 desc[UR36][R8.64+0xb0], R198 ;  /* 0x0000b0c608005986 */ /* 0x0001e2000c101524 */
[C---:B------:R-:W-:Y:S02]  /*11180*/  ISETP.GT.AND P5, PT, R0.reuse, 0x60, P1 ;  /* 0x000000600000780c */ /* 0x040fe40000fa4270 */
[C---:B------:R-:W-:Y:S02]  /*11190*/  ISETP.GT.AND P3, PT, R0.reuse, 0x60, P0 ;  /* 0x000000600000780c */ /* 0x040fe40000764270 */
[----:B------:R-:W-:Y:S01]  /*111a0*/  ISETP.GT.AND P4, PT, R0, 0x61, P0 ;  /* 0x000000610000780c */ /* 0x000fe20000784270 */
[----:B0-----:R-:W-:Y:S02]  /*111b0*/  @P2 IMAD.MOV.U32 R8, RZ, RZ, R12 ;  /* 0x000000ffff082224 */ /* 0x001fe400078e000c */
[----:B------:R-:W-:-:S05]  /*111c0*/  @P2 IMAD.MOV.U32 R9, RZ, RZ, R13 ;  /* 0x000000ffff092224 */ /* 0x000fca00078e000d */
[----:B------:R0:W-:Y:S01]  /*111d0*/  @P2 STG.E.U16 desc[UR36][R8.64+0xb2], R199 ;  /* 0x0000b2c708002986 */ /* 0x0001e2000c101524 */
[----:B------:R-:W-:-:S03]  /*111e0*/  ISETP.GT.AND P2, PT, R0, 0x61, P1 ;  /* 0x000000610000780c */ /* 0x000fc60000f44270 */
[----:B------:R-:W-:Y:S04]  /*111f0*/  @P3 STG.E.U16 desc[UR36][R6.64+0xc0], R200 ;  /* 0x0000c0c806003986 */ /* 0x000fe8000c101524 */
[----:B------:R-:W-:Y:S01]  /*11200*/  @P4 STG.E.U16 desc[UR36][R6.64+0xc2], R201 ;  /* 0x0000c2c906004986 */ /* 0x000fe2000c101524 */
[----:B0-----:R-:W-:Y:S02]  /*11210*/  @P5 IMAD.MOV.U32 R8, RZ, RZ, R12 ;  /* 0x000000ffff085224 */ /* 0x001fe400078e000c */
[----:B------:R-:W-:Y:S01]  /*11220*/  @P5 IMAD.MOV.U32 R9, RZ, RZ, R13 ;  /* 0x000000ffff095224 */ /* 0x000fe200078e000d */
[----:B------:R-:W-:-:S04]  /*11230*/  ISETP.GT.AND P3, PT, R0, 0x68, P0 ;  /* 0x000000680000780c */ /* 0x000fc80000764270 */
[----:B------:R0:W-:Y:S01]  /*11240*/  @P5 STG.E.U16 desc[UR36][R8.64+0xc0], R202 ;  /* 0x0000c0ca08005986 */ /* 0x0001e2000c101524 */
[C---:B------:R-:W-:Y:S02]  /*11250*/  ISETP.GT.AND P5, PT, R0.reuse, 0x68, P1 ;  /* 0x000000680000780c */ /* 0x040fe40000fa4270 */
[----:B------:R-:W-:Y:S01]  /*11260*/  ISETP.GT.AND P4, PT, R0, 0x69, P0 ;  /* 0x000000690000780c */ /* 0x000fe20000784270 */
[----:B0-----:R-:W-:Y:S02]  /*11270*/  @P2 IMAD.MOV.U32 R8, RZ, RZ, R12 ;  /* 0x000000ffff082224 */ /* 0x001fe400078e000c */
[----:B------:R-:W-:-:S05]  /*11280*/  @P2 IMAD.MOV.U32 R9, RZ, RZ, R13 ;  /* 0x000000ffff092224 */ /* 0x000fca00078e000d */
[----:B------:R0:W-:Y:S01]  /*11290*/  @P2 STG.E.U16 desc[UR36][R8.64+0xc2], R203 ;  /* 0x0000c2cb08002986 */ /* 0x0001e2000c101524 */
[----:B------:R-:W-:-:S03]  /*112a0*/  ISETP.GT.AND P2, PT, R0, 0x69, P1 ;  /* 0x000000690000780c */ /* 0x000fc60000f44270 */
[----:B------:R-:W-:Y:S01]  /*112b0*/  @P3 STG.E.U16 desc[UR36][R6.64+0xd0], R204 ;  /* 0x0000d0cc06003986 */ /* 0x000fe2000c101524 */
[----:B------:R-:W-:-:S03]  /*112c0*/  ISETP.GT.AND P3, PT, R0, 0x70, P0 ;  /* 0x000000700000780c */ /* 0x000fc60000764270 */
[----:B------:R-:W-:Y:S01]  /*112d0*/  @P4 STG.E.U16 desc[UR36][R6.64+0xd2], R205 ;  /* 0x0000d2cd06004986 */ /* 0x000fe2000c101524 */
[----:B0-----:R-:W-:Y:S02]  /*112e0*/  @P5 IMAD.MOV.U32 R8, RZ, RZ, R12 ;  /* 0x000000ffff085224 */ /* 0x001fe400078e000c */
[----:B------:R-:W-:Y:S01]  /*112f0*/  @P5 IMAD.MOV.U32 R9, RZ, RZ, R13 ;  /* 0x000000ffff095224 */ /* 0x000fe200078e000d */
[----:B------:R-:W-:-:S04]  /*11300*/  ISETP.GT.AND P4, PT, R0, 0x71, P0 ;  /* 0x000000710000780c */ /* 0x000fc80000784270 */
[----:B------:R0:W-:Y:S01]  /*11310*/  @P5 STG.E.U16 desc[UR36][R8.64+0xd0], R206 ;  /* 0x0000d0ce08005986 */ /* 0x0001e2000c101524 */
[----:B------:R-:W-:Y:S01]  /*11320*/  ISETP.GT.AND P5, PT, R0, 0x70, P1 ;  /* 0x000000700000780c */ /* 0x000fe20000fa4270 */
[----:B0-----:R-:W-:Y:S02]  /*11330*/  @P2 IMAD.MOV.U32 R8, RZ, RZ, R12 ;  /* 0x000000ffff082224 */ /* 0x001fe400078e000c */
[----:B------:R-:W-:-:S05]  /*11340*/  @P2 IMAD.MOV.U32 R9, RZ, RZ, R13 ;  /* 0x000000ffff092224 */ /* 0x000fca00078e000d */
[----:B------:R0:W-:Y:S01]  /*11350*/  @P2 STG.E.U16 desc[UR36][R8.64+0xd2], R207 ;  /* 0x0000d2cf08002986 */ /* 0x0001e2000c101524 */
[----:B------:R-:W-:-:S03]  /*11360*/  ISETP.GT.AND P2, PT, R0, 0x71, P1 ;  /* 0x000000710000780c */ /* 0x000fc60000f44270 */
[----:B------:R-:W-:Y:S01]  /*11370*/  @P3 STG.E.U16 desc[UR36][R6.64+0xe0], R208 ;  /* 0x0000e0d006003986 */ /* 0x000fe2000c101524 */
[C---:B------:R-:W-:Y:S02]  /*11380*/  ISETP.GT.AND P3, PT, R0.reuse, 0x78, P0 ;  /* 0x000000780000780c */ /* 0x040fe40000764270 */
[C---:B------:R-:W-:Y:S01]  /*11390*/  ISETP.GT.AND P0, PT, R0.reuse, 0x79, P0 ;  /* 0x000000790000780c */ /* 0x040fe20000704270 */
[----:B------:R-:W-:Y:S01]  /*113a0*/  @P4 STG.E.U16 desc[UR36][R6.64+0xe2], R209 ;  /* 0x0000e2d106004986 */ /* 0x000fe2000c101524 */
[C---:B------:R-:W-:Y:S01]  /*113b0*/  ISETP.GT.AND P4, PT, R0.reuse, 0x78, P1 ;  /* 0x000000780000780c */ /* 0x040fe20000f84270 */
[----:B0-----:R-:W-:Y:S02]  /*113c0*/  @P5 IMAD.MOV.U32 R8, RZ, RZ, R12 ;  /* 0x000000ffff085224 */ /* 0x001fe400078e000c */
[----:B------:R-:W-:Y:S01]  /*113d0*/  @P5 IMAD.MOV.U32 R9, RZ, RZ, R13 ;  /* 0x000000ffff095224 */ /* 0x000fe200078e000d */
[----:B------:R-:W-:-:S04]  /*113e0*/  ISETP.GT.AND P1, PT, R0, 0x79, P1 ;  /* 0x000000790000780c */ /* 0x000fc80000f24270 */
[----:B------:R0:W-:Y:S02]  /*113f0*/  @P5 STG.E.U16 desc[UR36][R8.64+0xe0], R210 ;  /* 0x0000e0d208005986 */ /* 0x0001e4000c101524 */
[----:B0-----:R-:W-:Y:S02]  /*11400*/  @P2 IMAD.MOV.U32 R8, RZ, RZ, R12 ;  /* 0x000000ffff082224 */ /* 0x001fe400078e000c */
[----:B------:R-:W-:-:S05]  /*11410*/  @P2 IMAD.MOV.U32 R9, RZ, RZ, R13 ;  /* 0x000000ffff092224 */ /* 0x000fca00078e000d */
[----:B------:R-:W-:Y:S04]  /*11420*/  @P2 STG.E.U16 desc[UR36][R8.64+0xe2], R211 ;  /* 0x0000e2d308002986 */ /* 0x000fe8000c101524 */
[----:B------:R-:W-:Y:S01]  /*11430*/  @P3 STG.E.U16 desc[UR36][R6.64+0xf0], R212 ;  /* 0x0000f0d406003986 */ /* 0x000fe2000c101524 */
[----:B------:R-:W-:-:S03]  /*11440*/  ISETP.GT.AND P3, PT, R3, 0x100, PT ;  /* 0x000001000300780c */ /* 0x000fc60003f64270 */
[----:B------:R0:W-:Y:S01]  /*11450*/  @P0 STG.E.U16 desc[UR36][R6.64+0xf2], R213 ;  /* 0x0000f2d506000986 */ /* 0x0001e2000c101524 */
[----:B------:R-:W-:Y:S01]  /*11460*/  ISETP.GT.AND P0, PT, R0, RZ, P3 ;  /* 0x000000ff0000720c */ /* 0x000fe20001f04270 */
[----:B0-----:R-:W-:Y:S02]  /*11470*/  @P4 IMAD.MOV.U32 R6, RZ, RZ, R12 ;  /* 0x000000ffff064224 */ /* 0x001fe400078e000c */
[----:B------:R-:W-:Y:S01]  /*11480*/  @P4 IMAD.MOV.U32 R7, RZ, RZ, R13 ;  /* 0x000000ffff074224 */ /* 0x000fe200078e000d */
[----:B------:R-:W-:-:S04]  /*11490*/  MOV R9, UR12 ;  /* 0x0000000c00097c02 */ /* 0x000fc80008000f00 */
[----:B------:R0:W-:Y:S04]  /*114a0*/  @P4 STG.E.U16 desc[UR36][R6.64+0xf0], R214 ;  /* 0x0000f0d606004986 */ /* 0x0001e8000c101524 */
[----:B------:R1:W-:Y:S01]  /*114b0*/  @P1 STG.E.U16 desc[UR36][R12.64+0xf2], R215 ;  /* 0x0000f2d70c001986 */ /* 0x0003e2000c101524 */
[----:B------:R-:W-:Y:S02]  /*114c0*/  ISETP.GT.AND P1, PT, R0, 0x1, P3 ;  /* 0x000000010000780c */ /* 0x000fe40001f24270 */
[C---:B------:R-:W-:Y:S02]  /*114d0*/  IADD3 R8, P4, R4.reuse, UR12, RZ ;  /* 0x0000000c04087c10 */ /* 0x040fe4000ff9e0ff */
[----:B------:R-:W-:Y:S01]  /*114e0*/  ISETP.GT.AND P2, PT, R3, 0x108, PT ;  /* 0x000001080300780c */ /* 0x000fe20003f44270 */
[----:B0-----:R-:W-:Y:S01]  /*114f0*/  IMAD.U32 R7, RZ, RZ, UR11 ;  /* 0x0000000bff077e24 */ /* 0x001fe2000f8e00ff */
[----:B------:R-:W-:-:S02]  /*11500*/  IADD3 R6, P5, P6, R4, UR5, R9 ;  /* 0x0000000504067c10 */ /* 0x000fc4000febe009 */
[C---:B------:R-:W-:Y:S02]  /*11510*/  IADD3.X R9, R5.reuse, UR11, RZ, P4, !PT ;  /* 0x0000000b05097c10 */ /* 0x040fe4000a7fe4ff */
[----:B------:R-:W-:Y:S02]  /*11520*/  IADD3.X R7, R5, UR4, R7, P5, P6 ;  /* 0x0000000405077c10 */ /* 0x000fe4000afec407 */
[C---:B------:R-:W-:Y:S01]  /*11530*/  ISETP.GT.AND P5, PT, R0.reuse, RZ, P2 ;  /* 0x000000ff0000720c */ /* 0x040fe200017a4270 */
[----:B------:R-:W-:Y:S01]  /*11540*/  @P0 STG.E.U16 desc[UR36][R8.64], R88 ;  /* 0x0000005808000986 */ /* 0x000fe2000c101524 */
[----:B------:R-:W-:-:S03]  /*11550*/  ISETP.GT.AND P0, PT, R0, 0x1, P2 ;  /* 0x000000010000780c */ /* 0x000fc60001704270 */
[----:B------:R-:W-:Y:S01]  /*11560*/  @P1 STG.E.U16 desc[UR36][R8.64+0x2], R89 ;  /* 0x0000025908001986 */ /* 0x000fe2000c101524 */
[----:B------:R-:W-:Y:S02]  /*11570*/  ISETP.GT.AND P1, PT, R0, 0x8, P3 ;  /* 0x000000080000780c */ /* 0x000fe40001f24270 */
[C---:B------:R-:W-:Y:S02]  /*11580*/  IADD3 R10, P4, R8.reuse, UR5, RZ ;  /* 0x00000005080a7c10 */ /* 0x040fe4000ff9e0ff */
[----:B-1----:R-:W-:Y:S02]  /*11590*/  IADD3 R12, P6, R8, UR5, RZ ;  /* 0x00000005080c7c10 */ /* 0x002fe4000ffde0ff */
[C---:B------:R-:W-:Y:S02]  /*115a0*/  IADD3.X R11, R9.reuse, UR4, RZ, P4, !PT ;  /* 0x00000004090b7c10 */ /* 0x040fe4000a7fe4ff */
[----:B------:R-:W-:Y:S02]  /*115b0*/  IADD3.X R13, R9, UR4, RZ, P6, !PT ;  /* 0x00000004090d7c10 */ /* 0x000fe4000b7fe4ff */
[C---:B------:R-:W-:Y:S01]  /*115c0*/  ISETP.GT.AND P4, PT, R0.reuse, 0x9, P3 ;  /* 0x000000090000780c */ /* 0x040fe20001f84270 */
[----:B------:R0:W-:Y:S01]  /*115d0*/  @P5 STG.E.U16 desc[UR36][R10.64], R90 ;  /* 0x0000005a0a005986 */ /* 0x0001e2000c101524 */
        /* <DEDUP_REMOVED lines=12> */
[C---:B------:R-:W-:Y:S02]  /*116a0*/  ISETP.GT.AND P1, PT, R0.reuse, 0x18, P3 ;  /* 0x000000180000780c */ /* 0x040fe40001f24270 */
[----:B------:R-:W-:Y:S02]  /*116b0*/  F2FP.F16.F32.PACK_AB R97, RZ, R97 ;  /* 0x00000061ff61723e */ /* 0x000fe400000000ff */
[----:B------:R-:W-:Y:S02]  /*116c0*/  F2FP.F16.F32.PACK_AB R98, RZ, R98 ;  /* 0x00000062ff62723e */ /* 0x000fe400000000ff */
[----:B------:R-:W-:Y:S02]  /*116d0*/  F2FP.F16.F32.PACK_AB R99, RZ, R99 ;  /* 0x00000063ff63723e */ /* 0x000fe400000000ff */
        /* <DEDUP_REMOVED lines=89> */
[----:B------:R-:W-:Y:S04]  /*11c70*/  @P0 STG.E.U16 desc[UR36][R6.64+0x92], R127 ;  /* 0x0000927f06000986 */ /* 0x000fe8000c101524 */
[----:B------:R-:W-:Y:S01]  /*11c80*/  @P1 STG.E.U16 desc[UR36][R8.64+0xa0], R128 ;  /* 0x0000a08008001986 */ /* 0x000fe2000c101524 */
[C---:B------:R-:W-:Y:S02]  /*11c90*/  ISETP.GT.AND P1, PT, R0.reuse, 0x51, P2 ;  /* 0x000000510000780c */ /* 0x040fe40001724270 */
[----:B------:R-:W-:Y:S02]  /*11ca0*/  F2FP.F16.F32.PACK_AB R129, RZ, R129 ;  /* 0x00000081ff81723e */ /* 0x000fe400000000ff */
[----:B------:R-:W-:Y:S02]  /*11cb0*/  F2FP.F16.F32.PACK_AB R130, RZ, R130 ;  /* 0x00000082ff82723e */ /* 0x000fe400000000ff */
[----:B------:R-:W-:Y:S01]  /*11cc0*/  F2FP.F16.F32.PACK_AB R131, RZ, R131 ;  /* 0x00000083ff83723e */ /* 0x000fe200000000ff */
[----:B------:R-:W-:Y:S01]  /*11cd0*/  @P4 STG.E.U16 desc[UR36][R8.64+0xa2], R129 ;  /* 0x0000a28108004986 */ /* 0x000fe2000c101524 */
[----:B------:R-:W-:-:S03]  /*11ce0*/  ISETP.GT.AND P4, PT, R0, 0x58, P3 ;  /* 0x000000580000780c */ /* 0x000fc60001f84270 */
[----:B------:R-:W-:Y:S01]  /*11cf0*/  @P5 STG.E.U16 desc[UR36][R6.64+0xa0], R130 ;  /* 0x0000a08206005986 */ /* 0x000fe2000c101524 */
[C---:B------:R-:W-:Y:S02]  /*11d00*/  ISETP.GT.AND P5, PT, R0.reuse, 0x59, P3 ;  /* 0x000000590000780c */ /* 0x040fe40001fa4270 */
[C---:B------:R-:W-:Y:S01]  /*11d10*/  ISETP.GT.AND P0, PT, R0.reuse, 0x58, P2 ;  /* 0x000000580000780c */ /* 0x040fe20001704270 */
[----:B------:R-:W-:Y:S01]  /*11d20*/  @P1 STG.E.U16 desc[UR36][R6.64+0xa2], R131 ;  /* 0x0000a28306001986 */ /* 0x000fe2000c101524 */
[C---:B------:R-:W-:Y:S02]  /*11d30*/  ISETP.GT.AND P1, PT, R0.reuse, 0x59, P2 ;  /* 0x000000590000780c */ /* 0x040fe40001724270 */
[----:B------:R-:W-:Y:S02]  /*11d40*/  ISETP.GT.AND P6, PT, R0, 0x60, P3 ;  /* 0x000000600000780c */ /* 0x000fe40001fc4270 */
[----:B------:R-:W-:Y:S02]  /*11d50*/  F2FP.F16.F32.PACK_AB R132, RZ, R132 ;  /* 0x00000084ff84723e */ /* 0x000fe400000000ff */
[----:B------:R-:W-:-:S02]  /*11d60*/  F2FP.F16.F32.PACK_AB R133, RZ, R133 ;  /* 0x00000085ff85723e */ /* 0x000fc400000000ff */
        /* <DEDUP_REMOVED lines=8> */
[----:B------:R-:W-:Y:S04]  /*11df0*/  @P1 STG.E.U16 desc[UR36][R6.64+0xb2], R135 ;  /* 0x0000b28706001986 */ /* 0x000fe8000c101524 */
[----:B------:R-:W-:Y:S01]  /*11e00*/  @P6 STG.E.U16 desc[UR36][R8.64+0xc0], R136 ;  /* 0x0000c08808006986 */ /* 0x000fe2000c101524 */
[----:B------:R-:W-:Y:S02]  /*11e10*/  ISETP.GT.AND P6, PT, R0, 0x61, P2 ;  /* 0x000000610000780c */ /* 0x000fe400017c4270 */
[----:B------:R-:W-:-:S02]  /*11e20*/  F2FP.F16.F32.PACK_AB R137, RZ, R137 ;  /* 0x00000089ff89723e */ /* 0x000fc400000000ff */
[----:B------:R-:W-:Y:S02]  /*11e30*/  F2FP.F16.F32.PACK_AB R138, RZ, R138 ;  /* 0x0000008aff8a723e */ /* 0x000fe400000000ff */
[----:B------:R-:W-:Y:S01]  /*11e40*/  F2FP.F16.F32.PACK_AB R139, RZ, R139 ;  /* 0x0000008bff8b723e */ /* 0x000fe200000000ff */
        /* <DEDUP_REMOVED lines=8> */
[----:B------:R-:W-:Y:S01]  /*11ed0*/  F2FP.F16.F32.PACK_AB R142, RZ, R142 ;  /* 0x0000008eff8e723e */ /* 0x000fe200000000ff */
[----:B------:R-:W-:Y:S01]  /*11ee0*/  @P4 STG.E.U16 desc[UR36][R8.64+0xd0], R140 ;  /* 0x0000d08c08004986 */ /* 0x000fe2000c101524 */
[----:B------:R-:W-:-:S03]  /*11ef0*/  ISETP.GT.AND P4, PT, R0, 0x70, P3 ;  /* 0x000000700000780c */ /* 0x000fc60001f84270 */
[----:B------:R-:W-:Y:S04]  /*11f00*/  @P5 STG.E.U16 desc[UR36][R8.64+0xd2], R141 ;  /* 0x0000d28d08005986 */ /* 0x000fe8000c101524 */
[----:B------:R-:W-:Y:S01]  /*11f10*/  @P6 STG.E.U16 desc[UR36][R6.64+0xd0], R142 ;  /* 0x0000d08e06006986 */ /* 0x000fe2000c101524 */
[C---:B------:R-:W-:Y:S02]  /*11f20*/  ISETP.GT.AND P6, PT, R0.reuse, 0x69, P2 ;  /* 0x000000690000780c */ /* 0x040fe400017c4270 */
[----:B------:R-:W-:Y:S01]  /*11f30*/  ISETP.GT.AND P5, PT, R0, 0x71, P3 ;  /* 0x000000710000780c */ /* 0x000fe20001fa4270 */
[----:B------:R-:W-:Y:S01]  /*11f40*/  FMUL R145, R145, R2 ;  /* 0x0000000291917220 */ /* 0x000fe20000400000 */
[----:B------:R-:W-:Y:S02]  /*11f50*/  F2FP.F16.F32.PACK_AB R143, RZ, R143 ;  /* 0x0000008fff8f723e */ /* 0x000fe400000000ff */
[----:B------:R-:W-:-:S02]  /*11f60*/  F2FP.F16.F32.PACK_AB R144, RZ, R144 ;  /* 0x00000090ff90723e */ /* 0x000fc400000000ff */
[----:B------:R-:W-:Y:S01]  /*11f70*/  F2FP.F16.F32.PACK_AB R145, RZ, R145 ;  /* 0x00000091ff91723e */ /* 0x000fe200000000ff */
[----:B------:R-:W-:-:S04]  /*11f80*/  FMUL R146, R146, R2 ;  /* 0x0000000292927220 */ /* 0x000fc80000400000 */
[----:B------:R-:W-:Y:S01]  /*11f90*/  @P6 STG.E.U16 desc[UR36][R6.64+0xd2], R143 ;  /* 0x0000d28f06006986 */ /* 0x000fe2000c101524 */
[----:B------:R-:W-:-:S03]  /*11fa0*/  ISETP.GT.AND P6, PT, R0, 0x70, P2 ;  /* 0x000000700000780c */ /* 0x000fc600017c4270 */
[----:B------:R-:W-:Y:S01]  /*11fb0*/  @P4 STG.E.U16 desc[UR36][R8.64+0xe0], R144 ;  /* 0x0000e09008004986 */ /* 0x000fe2000c101524 */
[C---:B------:R-:W-:Y:S01]  /*11fc0*/  ISETP.GT.AND P4, PT, R0.reuse, 0x71, P2 ;  /* 0x000000710000780c */ /* 0x040fe20001784270 */
[-C--:B------:R-:W-:Y:S02]  /*11fd0*/  FMUL R147, R147, R2.reuse ;  /* 0x0000000293937220 */ /* 0x080fe40000400000 */
[----:B------:R-:W-:Y:S01]  /*11fe0*/  @P5 STG.E.U16 desc[UR36][R8.64+0xe2], R145 ;  /* 0x0000e29108005986 */ /* 0x000fe2000c101524 */
[----:B------:R-:W-:Y:S01]  /*11ff0*/  ISETP.GT.AND P5, PT, R0, 0x78, P3 ;  /* 0x000000780000780c */ /* 0x000fe20001fa4270 */
[----:B------:R-:W-:Y:S01]  /*12000*/  FMUL R148, R148, R2 ;  /* 0x0000000294947220 */ /* 0x000fe20000400000 */
[----:B------:R-:W-:Y:S02]  /*12010*/  F2FP.F16.F32.PACK_AB R146, RZ, R146 ;  /* 0x00000092ff92723e */ /* 0x000fe400000000ff */
[----:B------:R-:W-:Y:S02]  /*12020*/  F2FP.F16.F32.PACK_AB R147, RZ, R147 ;  /* 0x00000093ff93723e */ /* 0x000fe400000000ff */
[----:B------:R-:W-:Y:S01]  /*12030*/  F2FP.F16.F32.PACK_AB R148, RZ, R148 ;  /* 0x00000094ff94723e */ /* 0x000fe200000000ff */
[----:B------:R-:W-:Y:S01]  /*12040*/  @P6 STG.E.U16 desc[UR36][R6.64+0xe0], R146 ;  /* 0x0000e09206006986 */ /* 0x000fe2000c101524 */
[----:B------:R-:W-:-:S02]  /*12050*/  ISETP.GT.AND P1, PT, R3, 0x180, PT ;  /* 0x000001800300780c */ /* 0x000fc40003f24270 */
[C---:B------:R-:W-:Y:S01]  /*12060*/  ISETP.GT.AND P3, PT, R0.reuse, 0x79, P3 ;  /* 0x000000790000780c */ /* 0x040fe20001f64270 */
[----:B------:R-:W-:Y:S01]  /*12070*/  @P4 STG.E.U16 desc[UR36][R6.64+0xe2], R147 ;  /* 0x0000e29306004986 */ /* 0x000fe2000c101524 */
[C---:B------:R-:W-:Y:S01]  /*12080*/  ISETP.GT.AND P4, PT, R0.reuse, 0x78, P2 ;  /* 0x000000780000780c */ /* 0x040fe20001784270 */
[-C--:B------:R-:W-:Y:S01]  /*12090*/  FMUL R149, R149, R2.reuse ;  /* 0x0000000295957220 */ /* 0x080fe20000400000 */
[----:B------:R-:W-:Y:S01]  /*120a0*/  ISETP.GT.AND P2, PT, R0, 0x79, P2 ;  /* 0x000000790000780c */ /* 0x000fe20001744270 */
[----:B------:R-:W-:Y:S01]  /*120b0*/  @P5 STG.E.U16 desc[UR36][R8.64+0xf0], R148 ;  /* 0x0000f09408005986 */ /* 0x000fe2000c101524 */
[-C--:B------:R-:W-:Y:S01]  /*120c0*/  FMUL R150, R150, R2.reuse ;  /* 0x0000000296967220 */ /* 0x080fe20000400000 */
[----:B------:R-:W-:Y:S01]  /*120d0*/  ISETP.GT.AND P5, PT, R0, RZ, P1 ;  /* 0x000000ff0000720c */ /* 0x000fe20000fa4270 */
[----:B------:R-:W-:Y:S01]  /*120e0*/  FMUL R151, R151, R2 ;  /* 0x0000000297977220 */ /* 0x000fe20000400000 */
[----:B------:R-:W-:Y:S01]  /*120f0*/  ISETP.GT.AND P0, PT, R3, 0x188, PT ;  /* 0x000001880300780c */ /* 0x000fe20003f04270 */
[----:B------:R-:W-:Y:S01]  /*12100*/  IMAD.U32 R3, RZ, RZ, UR8 ;  /* 0x00000008ff037e24 */ /* 0x000fe2000f8e00ff */
[----:B------:R-:W-:-:S02]  /*12110*/  F2FP.F16.F32.PACK_AB R149, RZ, R149 ;  /* 0x00000095ff95723e */ /* 0x000fc400000000ff */
[----:B------:R-:W-:Y:S01]  /*12120*/  F2FP.F16.F32.PACK_AB R150, RZ, R150 ;  /* 0x00000096ff96723e */ /* 0x000fe200000000ff */
[----:B------:R-:W-:Y:S01]  /*12130*/  UIMAD UR11, UR9, 0x300, URZ ;  /* 0x00000300090b78a4 */ /* 0x000fe2000f8e023f */
[----:B------:R-:W-:Y:S01]  /*12140*/  F2FP.F16.F32.PACK_AB R151, RZ, R151 ;  /* 0x00000097ff97723e */ /* 0x000fe200000000ff */
[----:B------:R-:W-:Y:S01]  /*12150*/  FMUL R24, R24, R2 ;  /* 0x0000000218187220 */ /* 0x000fe20000400000 */
[----:B------:R-:W-:Y:S01]  /*12160*/  IMAD.WIDE.U32 R4, R3, 0x300, R4 ;  /* 0x0000030003047825 */ /* 0x000fe200078e0004 */
[----:B------:R1:W-:Y:S04]  /*12170*/  @P3 STG.E.U16 desc[UR36][R8.64+0xf2], R149 ;  /* 0x0000f29508003986 */ /* 0x0003e8000c101524 */
[----:B------:R-:W-:Y:S01]  /*12180*/  @P4 STG.E.U16 desc[UR36][R6.64+0xf0], R150 ;  /* 0x0000f09606004986 */ /* 0x000fe2000c101524 */
[----:B------:R-:W-:Y:S01]  /*12190*/  F2FP.F16.F32.PACK_AB R24, RZ, R24 ;  /* 0x00000018ff18723e */ /* 0x000fe200000000ff */
[----:B0-----:R-:W-:-:S02]  /*121a0*/  VIADD R11, R5, UR11 ;  /* 0x0000000b050b7c36 */ /* 0x001fc40008000000 */
[----:B------:R-:W-:Y:S01]  /*121b0*/  @P2 STG.E.U16 desc[UR36][R6.64+0xf2], R151 ;  /* 0x0000f29706002986 */ /* 0x000fe2000c101524 */
[C---:B------:R-:W-:Y:S01]  /*121c0*/  ISETP.GT.AND P2, PT, R0.reuse, 0x1, P1 ;  /* 0x000000010000780c */ /* 0x040fe20000f44270 */
[----:B------:R-:W-:Y:S01]  /*121d0*/  @P5 IMAD.MOV.U32 R10, RZ, RZ, R4 ;  /* 0x000000ffff0a5224 */ /* 0x000fe200078e0004 */
[C---:B------:R-:W-:Y:S01]  /*121e0*/  ISETP.GT.AND P4, PT, R0.reuse, RZ, P0 ;  /* 0x000000ff0000720c */ /* 0x040fe20000784270 */
[-C--:B------:R-:W-:Y:S01]  /*121f0*/  FMUL R25, R25, R2.reuse ;  /* 0x0000000219197220 */ /* 0x080fe20000400000 */
[C---:B------:R-:W-:Y:S02]  /*12200*/  ISETP.GT.AND P3, PT, R0.reuse, 0x8, P1 ;  /* 0x000000080000780c */ /* 0x040fe40000f64270 */
[----:B------:R0:W-:Y:S01]  /*12210*/  @P5 STG.E.U16 desc[UR36][R10.64], R24 ;  /* 0x000000180a005986 */ /* 0x0001e2000c101524 */
[----:B------:R-:W-:Y:S01]  /*12220*/  ISETP.GT.AND P5, PT, R0, 0x1, P0 ;  /* 0x000000010000780c */ /* 0x000fe200007a4270 */
[-C--:B------:R-:W-:Y:S01]  /*12230*/  FMUL R26, R26, R2.reuse ;  /* 0x000000021a1a7220 */ /* 0x080fe20000400000 */
[-C--:B------:R-:W-:Y:S01]  /*12240*/  FMUL R27, R27, R2.reuse ;  /* 0x000000021b1b7220 */ /* 0x080fe20000400000 */
[----:B-1----:R-:W-:Y:S01]  /*12250*/  IADD3 R8, P6, R4, UR5, RZ ;  /* 0x0000000504087c10 */ /* 0x002fe2000ffde0ff */
[----:B------:R-:W-:Y:S01]  /*12260*/  FMUL R28, R28, R2 ;  /* 0x000000021c1c7220 */ /* 0x000fe20000400000 */
[----:B------:R-:W-:-:S02]  /*12270*/  F2FP.F16.F32.PACK_AB R25, RZ, R25 ;  /* 0x00000019ff19723e */ /* 0x000fc400000000ff */
[----:B------:R-:W-:Y:S02]  /*12280*/  F2FP.F16.F32.PACK_AB R26, RZ, R26 ;  /* 0x0000001aff1a723e */ /* 0x000fe400000000ff */
[----:B------:R-:W-:Y:S01]  /*12290*/  IADD3.X R9, R11, UR4, RZ, P6, !PT ;  /* 0x000000040b097c10 */ /* 0x000fe2000b7fe4ff */
[----:B0-----:R-:W-:Y:S01]  /*122a0*/  @P2 IMAD.MOV.U32 R10, RZ, RZ, R4 ;  /* 0x000000ffff0a2224 */ /* 0x001fe200078e0004 */
[----:B------:R-:W-:Y:S01]  /*122b0*/  F2FP.F16.F32.PACK_AB R27, RZ, R27 ;  /* 0x0000001bff1b723e */ /* 0x000fe200000000ff */
[----:B------:R-:W-:Y:S01]  /*122c0*/  VIADD R5, R5, UR11 ;  /* 0x0000000b05057c36 */ /* 0x000fe20008000000 */
[----:B------:R-:W-:Y:S02]  /*122d0*/  F2FP.F16.F32.PACK_AB R28, RZ, R28 ;  /* 0x0000001cff1c723e */ /* 0x000fe400000000ff */
[----:B------:R-:W-:Y:S04]  /*122e0*/  @P2 STG.E.U16 desc[UR36][R10.64+0x2], R25 ;  /* 0x000002190a002986 */ /* 0x000fe8000c101524 */
[----:B------:R-:W-:Y:S01]  /*122f0*/  @P4 STG.E.U16 desc[UR36][R8.64], R26 ;  /* 0x0000001a08004986 */ /* 0x000fe2000c101524 */
[----:B------:R-:W-:-:S03]  /*12300*/  ISETP.GT.AND P4, PT, R0, 0x9, P0 ;  /* 0x000000090000780c */ /* 0x000fc60000784270 */
[----:B------:R0:W-:Y:S01]  /*12310*/  @P5 STG.E.U16 desc[UR36][R8.64+0x2], R27 ;  /* 0x0000021b08005986 */ /* 0x0001e2000c101524 */
[----:B------:R-:W-:-:S03]  /*12320*/  ISETP.GT.AND P5, PT, R0, 0x9, P1 ;  /* 0x000000090000780c */ /* 0x000fc60000fa4270 */
[----:B------:R-:W-:Y:S01]  /*12330*/  @P3 STG.E.U16 desc[UR36][R4.64+0x10], R28 ;  /* 0x0000101c04003986 */ /* 0x000fe2000c101524 */
[----:B------:R-:W-:Y:S01]  /*12340*/  ISETP.GT.AND P3, PT, R0, 0x8, P0 ;  /* 0x000000080000780c */ /* 0x000fe20000764270 */
[-C--:B------:R-:W-:Y:S01]  /*12350*/  FMUL R29, R29, R2.reuse ;  /* 0x000000021d1d7220 */ /* 0x080fe20000400000 */
[-C--:B------:R-:W-:Y:S01]  /*12360*/  FMUL R30, R30, R2.reuse ;  /* 0x000000021e1e7220 */ /* 0x080fe20000400000 */
[----:B------:R-:W-:Y:S01]  /*12370*/  FMUL R31, R31, R2 ;  /* 0x000000021f1f7220 */ /* 0x000fe20000400000 */
[----:B------:R-:W-:Y:S02]  /*12380*/  IADD3 R6, P6, R4, UR5, RZ ;  /* 0x0000000504067c10 */ /* 0x000fe4000ffde0ff */
[----:B------:R-:W-:Y:S02]  /*12390*/  F2FP.F16.F32.PACK_AB R29, RZ, R29 ;  /* 0x0000001dff1d723e */ /* 0x000fe400000000ff */
[----:B------:R-:W-:Y:S02]  /*123a0*/  F2FP.F16.F32.PACK_AB R30, RZ, R30 ;  /* 0x0000001eff1e723e */ /* 0x000fe400000000ff */
[----:B------:R-:W-:-:S02]  /*123b0*/  IADD3.X R7, R5, UR4, RZ, P6, !PT ;  /* 0x0000000405077c10 */ /* 0x000fc4000b7fe4ff */
[----:B------:R-:W-:Y:S01]  /*123c0*/  F2FP.F16.F32.PACK_AB R31, RZ, R31 ;  /* 0x0000001fff1f723e */ /* 0x000fe200000000ff */
[----:B------:R-:W-:Y:S01]  /*123d0*/  @P5 STG.E.U16 desc[UR36][R4.64+0x12], R29 ;  /* 0x0000121d04005986 */ /* 0x000fe2000c101524 */
[----:B------:R-:W-:-:S03]  /*123e0*/  ISETP.GT.AND P2, PT, R0, 0x10, P1 ;  /* 0x000000100000780c */ /* 0x000fc60000f44270 */
[----:B------:R-:W-:Y:S01]  /*123f0*/  @P3 STG.E.U16 desc[UR36][R6.64+0x10], R30 ;  /* 0x0000101e06003986 */ /* 0x000fe2000c101524 */
[----:B------:R-:W-:Y:S01]  /*12400*/  ISETP.GT.AND P3, PT, R0, 0x11, P1 ;  /* 0x000000110000780c */ /* 0x000fe20000f64270 */
[-C--:B------:R-:W-:Y:S02]  /*12410*/  FMUL R32, R32, R2.reuse ;  /* 0x0000000220207220 */ /* 0x080fe40000400000 */
[----:B------:R-:W-:Y:S01]  /*12420*/  @P4 STG.E.U16 desc[UR36][R6.64+0x12], R31 ;  /* 0x0000121f06004986 */ /* 0x000fe2000c101524 */
[C---:B------:R-:W-:Y:S01]  /*12430*/  ISETP.GT.AND P4, PT, R0.reuse, 0x10, P0 ;  /* 0x000000100000780c */ /* 0x040fe20000784270 */
[-C--:B------:R-:W-:Y:S01]  /*12440*/  FMUL R33, R33, R2.reuse ;  /* 0x0000000221217220 */ /* 0x080fe20000400000 */
[----:B------:R-:W-:Y:S01]  /*12450*/  ISETP.GT.AND P5, PT, R0, 0x11, P0 ;  /* 0x000000110000780c */ /* 0x000fe200007a4270 */
[-C--:B------:R-:W-:Y:S01]  /*12460*/  FMUL R34, R34, R2.reuse ;  /* 0x0000000222227220 */ /* 0x080fe20000400000 */
[----:B------:R-:W-:Y:S01]  /*12470*/  FMUL R35, R35, R2 ;  /* 0x0000000223237220 */ /* 0x000fe20000400000 */
[----:B------:R-:W-:-:S02]  /*12480*/  F2FP.F16.F32.PACK_AB R32, RZ, R32 ;  /* 0x00000020ff20723e */ /* 0x000fc400000000ff */
[----:B------:R-:W-:Y:S02]  /*12490*/  F2FP.F16.F32.PACK_AB R33, RZ, R33 ;  /* 0x00000021ff21723e */ /* 0x000fe400000000ff */
[----:B------:R-:W-:Y:S02]  /*124a0*/  F2FP.F16.F32.PACK_AB R34, RZ, R34 ;  /* 0x00000022ff22723e */ /* 0x000fe400000000ff */
        /* <DEDUP_REMOVED lines=8> */
[-C--:B------:R-:W-:Y:S02]  /*12530*/  FMUL R37, R37, R2.reuse ;  /* 0x0000000225257220 */ /* 0x080fe40000400000 */
[----:B------:R-:W-:Y:S01]  /*12540*/  @P5 STG.E.U16 desc[UR36][R6.64+0x22], R35 ;  /* 0x0000222306005986 */ /* 0x000fe2000c101524 */
        /* <DEDUP_REMOVED lines=156> */
[-C--:B------:R-:W-:Y:S01]  /*12f10*/  FMUL R76, R76, R2.reuse ;  /* 0x000000024c4c7220 */ /* 0x080fe20000400000 */
[C---:B------:R-:W-:Y:S02]  /*12f20*/  ISETP.GT.AND P6, PT, R0.reuse, 0x69, P0 ;  /* 0x000000690000780c */ /* 0x040fe400007c4270 */
[----:B------:R-:W-:Y:S01]  /*12f30*/  @P5 STG.E.U16 desc[UR36][R6.64+0xc2], R75 ;  /* 0x0000c24b06005986 */ /* 0x000fe2000c101524 */
[----:B------:R-:W-:Y:S01]  /*12f40*/  ISETP.GT.AND P5, PT, R0, 0x68, P0 ;  /* 0x000000680000780c */ /* 0x000fe200007a4270 */
[-C--:B------:R-:W-:Y:S01]  /*12f50*/  FMUL R77, R77, R2.reuse ;  /* 0x000000024d4d7220 */ /* 0x080fe20000400000 */
[-C--:B------:R-:W-:Y:S01]  /*12f60*/  FMUL R78, R78, R2.reuse ;  /* 0x000000024e4e7220 */ /* 0x080fe20000400000 */
[----:B------:R-:W-:Y:S01]  /*12f70*/  FMUL R79, R79, R2 ;  /* 0x000000024f4f7220 */ /* 0x000fe20000400000 */
[----:B------:R-:W-:Y:S02]  /*12f80*/  F2FP.F16.F32.PACK_AB R76, RZ, R76 ;  /* 0x0000004cff4c723e */ /* 0x000fe400000000ff */
[----:B------:R-:W-:-:S02]  /*12f90*/  F2FP.F16.F32.PACK_AB R77, RZ, R77 ;  /* 0x0000004dff4d723e */ /* 0x000fc400000000ff */
[----:B------:R-:W-:Y:S02]  /*12fa0*/  F2FP.F16.F32.PACK_AB R78, RZ, R78 ;  /* 0x0000004eff4e723e */ /* 0x000fe400000000ff */
[----:B------:R-:W-:Y:S01]  /*12fb0*/  F2FP.F16.F32.PACK_AB R79, RZ, R79 ;  /* 0x0000004fff4f723e */ /* 0x000fe200000000ff */
[----:B------:R-:W-:Y:S01]  /*12fc0*/  @P2 STG.E.U16 desc[UR36][R4.64+0xd0], R76 ;  /* 0x0000d04c04002986 */ /* 0x000fe2000c101524 */
[C---:B------:R-:W-:Y:S02]  /*12fd0*/  ISETP.GT.AND P4, PT, R0.reuse, 0x70, P1 ;  /* 0x000000700000780c */ /* 0x040fe40000f84270 */
[C---:B------:R-:W-:Y:S01]  /*12fe0*/  ISETP.GT.AND P2, PT, R0.reuse, 0x71, P1 ;  /* 0x000000710000780c */ /* 0x040fe20000f44270 */
[----:B------:R-:W-:Y:S01]  /*12ff0*/  @P3 STG.E.U16 desc[UR36][R4.64+0xd2], R77 ;  /* 0x0000d24d04003986 */ /* 0x000fe2000c101524 */
[C---:B------:R-:W-:Y:S02]  /*13000*/  ISETP.GT.AND P3, PT, R0.reuse, 0x78, P1 ;  /* 0x000000780000780c */ /* 0x040fe40000f64270 */
[----:B------:R-:W-:Y:S01]  /*13010*/  ISETP.GT.AND P1, PT, R0, 0x79, P1 ;  /* 0x000000790000780c */ /* 0x000fe20000f24270 */
[----:B------:R-:W-:Y:S01]  /*13020*/  @P5 STG.E.U16 desc[UR36][R6.64+0xd0], R78 ;  /* 0x0000d04e06005986 */ /* 0x000fe2000c101524 */
[----:B------:R-:W-:-:S03]  /*13030*/  FMUL R80, R80, R2 ;  /* 0x0000000250507220 */ /* 0x000fc60000400000 */
[----:B------:R-:W-:Y:S01]  /*13040*/  @P6 STG.E.U16 desc[UR36][R6.64+0xd2], R79 ;  /* 0x0000d24f06006986 */ /* 0x000fe2000c101524 */
[C---:B------:R-:W-:Y:S01]  /*13050*/  ISETP.GT.AND P6, PT, R0.reuse, 0x70, P0 ;  /* 0x000000700000780c */ /* 0x040fe200007c4270 */
[----:B------:R-:W-:Y:S01]  /*13060*/  FMUL R81, R81, R2 ;  /* 0x0000000251517220 */ /* 0x000fe20000400000 */
[----:B------:R-:W-:Y:S02]  /*13070*/  F2FP.F16.F32.PACK_AB R80, RZ, R80 ;  /* 0x00000050ff50723e */ /* 0x000fe400000000ff */
[----:B------:R-:W-:Y:S01]  /*13080*/  ISETP.GT.AND P5, PT, R0, 0x71, P0 ;  /* 0x000000710000780c */ /* 0x000fe200007a4270 */
[----:B------:R-:W-:Y:S01]  /*13090*/  FMUL R82, R82, R2 ;  /* 0x0000000252527220 */ /* 0x000fe20000400000 */
[----:B------:R-:W-:Y:S01]  /*130a0*/  F2FP.F16.F32.PACK_AB R81, RZ, R81 ;  /* 0x00000051ff51723e */ /* 0x000fe200000000ff */
[----:B------:R-:W-:Y:S01]  /*130b0*/  @P4 STG.E.U16 desc[UR36][R4.64+0xe0], R80 ;  /* 0x0000e05004004986 */ /* 0x000fe2000c101524 */
[----:B------:R-:W-:Y:S01]  /*130c0*/  ISETP.GT.AND P4, PT, R0, 0x78, P0 ;  /* 0x000000780000780c */ /* 0x000fe20000784270 */
[--C-:B0-----:R-:W-:Y:S01]  /*130d0*/  @P3 IMAD.MOV.U32 R8, RZ, RZ, R4.reuse ;  /* 0x000000ffff083224 */ /* 0x101fe200078e0004 */
[----:B------:R-:W-:Y:S01]  /*130e0*/  F2FP.F16.F32.PACK_AB R82, RZ, R82 ;  /* 0x00000052ff52723e */ /* 0x000fe200000000ff */
[----:B------:R-:W-:Y:S01]  /*130f0*/  @P3 IMAD.MOV.U32 R9, RZ, RZ, R5 ;  /* 0x000000ffff093224 */ /* 0x000fe200078e0005 */
[----:B------:R0:W-:Y:S01]  /*13100*/  @P2 STG.E.U16 desc[UR36][R4.64+0xe2], R81 ;  /* 0x0000e25104002986 */ /* 0x0001e2000c101524 */
[----:B------:R-:W-:-:S02]  /*13110*/  @P1 IMAD.MOV.U32 R10, RZ, RZ, R4 ;  /* 0x000000ffff0a1224 */ /* 0x000fc400078e0004 */
[----:B------:R-:W-:Y:S02]  /*13120*/  @P1 IMAD.MOV.U32 R11, RZ, RZ, R5 ;  /* 0x000000ffff0b1224 */ /* 0x000fe400078e0005 */
[-C--:B--2---:R-:W-:Y:S01]  /*13130*/  FMUL R83, R83, R2.reuse ;  /* 0x0000000253537220 */ /* 0x084fe20000400000 */
[-C--:B---3--:R-:W-:Y:S01]  /*13140*/  FMUL R84, R84, R2.reuse ;  /* 0x0000000254547220 */ /* 0x088fe20000400000 */
[----:B------:R-:W-:Y:S01]  /*13150*/  ISETP.GT.AND P0, PT, R0, 0x79, P0 ;  /* 0x000000790000780c */ /* 0x000fe20000704270 */
[----:B0-----:R-:W-:Y:S02]  /*13160*/  @P6 IMAD.MOV.U32 R4, RZ, RZ, R6 ;  /* 0x000000ffff046224 */ /* 0x001fe400078e0006 */
[----:B------:R-:W-:Y:S02]  /*13170*/  @P6 IMAD.MOV.U32 R5, RZ, RZ, R7 ;  /* 0x000000ffff056224 */ /* 0x000fe400078e0007 */
[-C--:B----4-:R-:W-:Y:S01]  /*13180*/  FMUL R85, R85, R2.reuse ;  /* 0x0000000255557220 */ /* 0x090fe20000400000 */
[----:B------:R-:W-:Y:S01]  /*13190*/  F2FP.F16.F32.PACK_AB R83, RZ, R83 ;  /* 0x00000053ff53723e */ /* 0x000fe200000000ff */
[-C--:B------:R-:W-:Y:S01]  /*131a0*/  FMUL R86, R86, R2.reuse ;  /* 0x0000000256567220 */ /* 0x080fe20000400000 */
[----:B------:R0:W-:Y:S01]  /*131b0*/  @P6 STG.E.U16 desc[UR36][R4.64+0xe0], R82 ;  /* 0x0000e05204006986 */ /* 0x0001e2000c101524 */
[----:B------:R-:W-:Y:S01]  /*131c0*/  FMUL R87, R87, R2 ;  /* 0x0000000257577220 */ /* 0x000fe20000400000 */
[----:B------:R-:W-:-:S02]  /*131d0*/  F2FP.F16.F32.PACK_AB R84, RZ, R84 ;  /* 0x00000054ff54723e */ /* 0x000fc400000000ff */
[----:B------:R-:W-:Y:S02]  /*131e0*/  F2FP.F16.F32.PACK_AB R85, RZ, R85 ;  /* 0x00000055ff55723e */ /* 0x000fe400000000ff */
[----:B------:R-:W-:Y:S01]  /*131f0*/  F2FP.F16.F32.PACK_AB R86, RZ, R86 ;  /* 0x00000056ff56723e */ /* 0x000fe200000000ff */
[----:B0-----:R-:W-:Y:S02]  /*13200*/  @P5 IMAD.MOV.U32 R4, RZ, RZ, R6 ;  /* 0x000000ffff045224 */ /* 0x001fe400078e0006 */
[----:B------:R-:W-:Y:S01]  /*13210*/  @P5 IMAD.MOV.U32 R5, RZ, RZ, R7 ;  /* 0x000000ffff055224 */ /* 0x000fe200078e0007 */
[----:B------:R-:W-:-:S04]  /*13220*/  F2FP.F16.F32.PACK_AB R87, RZ, R87 ;  /* 0x00000057ff57723e */ /* 0x000fc800000000ff */
[----:B------:R0:W-:Y:S04]  /*13230*/  @P5 STG.E.U16 desc[UR36][R4.64+0xe2], R83 ;  /* 0x0000e25304005986 */ /* 0x0001e8000c101524 */
[----:B------:R1:W-:Y:S04]  /*13240*/  @P3 STG.E.U16 desc[UR36][R8.64+0xf0], R84 ;  /* 0x0000f05408003986 */ /* 0x0003e8000c101524 */
[----:B------:R1:W-:Y:S01]  /*13250*/  @P1 STG.E.U16 desc[UR36][R10.64+0xf2], R85 ;  /* 0x0000f2550a001986 */ /* 0x0003e2000c101524 */
[----:B0-----:R-:W-:Y:S02]  /*13260*/  @P4 IMAD.MOV.U32 R4, RZ, RZ, R6 ;  /* 0x000000ffff044224 */ /* 0x001fe400078e0006 */
[----:B------:R-:W-:-:S05]  /*13270*/  @P4 IMAD.MOV.U32 R5, RZ, RZ, R7 ;  /* 0x000000ffff054224 */ /* 0x000fca00078e0007 */
[----:B------:R1:W-:Y:S04]  /*13280*/  @P4 STG.E.U16 desc[UR36][R4.64+0xf0], R86 ;  /* 0x0000f05604004986 */ /* 0x0003e8000c101524 */
[----:B------:R1:W-:Y:S02]  /*13290*/  @P0 STG.E.U16 desc[UR36][R6.64+0xf2], R87 ;  /* 0x0000f25706000986 */ /* 0x0003e4000c101524 */
.L_x_537:
[----:B------:R-:W-:Y:S05]  /*132a0*/  BSYNC B0 ;  /* 0x0000000000007941 */ /* 0x000fea0003800000 */
.L_x_33:
[----:B01----:R-:W2:Y:S04]  /*132b0*/  LDL.LU R5, [R1+0x104] ;  /* 0x0001040001057983 */ /* 0x003ea80000300800 */
[----:B------:R-:W2:Y:S01]  /*132c0*/  LDL.LU R4, [R1+0x108] ;  /* 0x0001080001047983 */ /* 0x000ea20000300800 */
[----:B------:R-:W-:Y:S01]  /*132d0*/  ULDC UR4, c[0x0][0xc] ;  /* 0x0000030000047ab9 */ /* 0x000fe20000000800 */
[----:B------:R-:W-:Y:S01]  /*132e0*/  ULDC UR5, c[0x0][0x10] ;  /* 0x0000040000057ab9 */ /* 0x000fe20000000800 */
[----:B-----5:R-:W2:Y:S01]  /*132f0*/  LDC R3, c[0x0][0x14] ;  /* 0x00000500ff037b82 */ /* 0x020ea20000000800 */
[----:B------:R-:W-:Y:S01]  /*13300*/  UIMAD.WIDE.U32 UR4, UR4, UR5, URZ ;  /* 0x00000005040472a5 */ /* 0x000fe2000f8e003f */
[----:B----4-:R-:W-:Y:S01]  /*13310*/  PRMT R0, RZ, 0x7610, R0 ;  /* 0x00007610ff007816 */ /* 0x010fe20000000000 */
[----:B------:R-:W-:Y:S01]  /*13320*/  UMOV UR42, 0xffffffff ;  /* 0xffffffff002a7882 */ /* 0x000fe20000000000 */
[----:B------:R-:W-:-:S03]  /*13330*/  UMOV UR43, 0xffffffff ;  /* 0xffffffff002b7882 */ /* 0x000fc60000000000 */
[----:B--2---:R-:W-:-:S04]  /*13340*/  IMAD.WIDE.U32 R4, R3, UR4, R4 ;  /* 0x0000000403047c25 */ /* 0x004fc8000f8e0004 */
[----:B------:R-:W-:Y:S01]  /*13350*/  IMAD R3, R3, UR5, RZ ;  /* 0x0000000503037c24 */ /* 0x000fe2000f8e02ff */
[----:B------:R-:W-:Y:S01]  /*13360*/  ULDC.64 UR4, c[0x0][0x650] ;  /* 0x0001940000047ab9 */ /* 0x000fe20000000a00 */
[----:B------:R-:W-:Y:S01]  /*13370*/  IMAD.MOV.U32 R7, RZ, RZ, R4 ;  /* 0x000000ffff077224 */ /* 0x000fe200078e0004 */
[----:B------:R-:W-:Y:S01]  /*13380*/  ISETP.GE.U32.AND P0, PT, R4, UR4, PT ;  /* 0x0000000404007c0c */ /* 0x000fe2000bf06070 */
[----:B------:R-:W-:-:S05]  /*13390*/  IMAD.IADD R6, R5, 0x1, R3 ;  /* 0x0000000105067824 */ /* 0x000fca00078e0203 */
[----:B------:R0:W-:Y:S01]  /*133a0*/  STL [R1+0x104], R6 ;  /* 0x0001040601007387 */ /* 0x0001e20000100800 */
[----:B------:R-:W-:-:S03]  /*133b0*/  ISETP.GE.U32.AND.EX P0, PT, R6, UR5, PT, P0 ;  /* 0x0000000506007c0c */ /* 0x000fc6000bf06100 */
[----:B------:R0:W-:Y:S10]  /*133c0*/  STL [R1+0x108], R7 ;  /* 0x0001080701007387 */ /* 0x0001f40000100800 */
[----:B0-----:R-:W-:Y:S05]  /*133d0*/  @P0 BRA `(.L_x_538) ;  /* 0x0000000400880947 */ /* 0x001fea0003800000 */
[----:B------:R-:W0:Y:S01]  /*133e0*/  S2UR UR6, SR_CTAID.X ;  /* 0x00000000000679c3 */ /* 0x000e220000002500 */
[----:B------:R-:W-:Y:S01]  /*133f0*/  ULDC.64 UR12, c[0x0][0x628] ;  /* 0x00018a00000c7ab9 */ /* 0x000fe20000000a00 */
[----:B------:R-:W-:Y:S01]  /*13400*/  ULDC UR4, c[0x0][0x150] ;  /* 0x0000540000047ab9 */ /* 0x000fe20000000800 */
[----:B------:R-:W-:Y:S01]  /*13410*/  ISETP.NE.U32.AND P0, PT, RZ, UR12, PT ;  /* 0x0000000cff007c0c */ /* 0x000fe2000bf05070 */
[----:B------:R-:W-:Y:S01]  /*13420*/  ULDC UR15, c[0x0][0x630] ;  /* 0x00018c00000f7ab9 */ /* 0x000fe20000000800 */
[C---:B------:R-:W-:Y:S01]  /*13430*/  R2UR UR16, R7.reuse ;  /* 0x00000000071072ca */ /* 0x040fe200000e0000 */
[----:B------:R-:W-:Y:S01]  /*13440*/  ULDC UR19, c[0x0][0x154] ;  /* 0x0000550000137ab9 */ /* 0x000fe20000000800 */
[----:B------:R-:W-:Y:S01]  /*13450*/  ISETP.NE.AND.EX P0, PT, RZ, UR13, PT, P0 ;  /* 0x0000000dff007c0c */ /* 0x000fe2000bf05300 */
[----:B------:R-:W1:Y:S01]  /*13460*/  S2UR UR18, SR_CTAID.Y ;  /* 0x00000000001279c3 */ /* 0x000e620000002600 */
[----:B------:R-:W-:Y:S02]  /*13470*/  R2UR UR17, R6 ;  /* 0x00000000061172ca */ /* 0x000fe400000e0000 */
[----:B------:R-:W-:-:S02]  /*13480*/  R2UR UR10, R7 ;  /* 0x00000000070a72ca */ /* 0x000fc400000e0000 */
[----:B------:R-:W-:Y:S02]  /*13490*/  R2UR UR11, R6 ;  /* 0x00000000060b72ca */ /* 0x000fe400000e0000 */
[----:B0-----:R-:W-:-:S05]  /*134a0*/  I2FP.F32.U32 R0, UR6 ;  /* 0x0000000600007c45 */ /* 0x001fca0008201000 */
[----:B------:R-:W-:-:S04]  /*134b0*/  FMUL R0, R0, UR4 ;  /* 0x0000000400007c20 */ /* 0x000fc80008400000 */
[----:B------:R0:W2:Y:S01]  /*134c0*/  F2I.U32.TRUNC.NTZ R3, R0 ;  /* 0x0000000000037305 */ /* 0x0000a2000020f000 */
[----:B-1----:R-:W-:Y:S05]  /*134d0*/  @!P0 BRA `(.L_x_539) ;  /* 0x0000000000308947 */ /* 0x002fea0003800000 */
        /* <DEDUP_REMOVED lines=12> */
.L_x_539:
[----:B------:R-:W-:Y:S01]  /*135a0*/  USHF.R.U64 UR43, UR10, UR15, UR11 ;  /* 0x0000000f0a2b7299 */ /* 0x000fe2000800120b */
[----:B0-----:R-:W-:Y:S01]  /*135b0*/  I2FP.F32.U32 R0, UR18 ;  /* 0x0000001200007c45 */ /* 0x001fe20008201000 */
[----:B------:R-:W-:Y:S02]  /*135c0*/  USHF.R.U32.HI UR4, URZ, UR15, UR11 ;  /* 0x0000000f3f047299 */ /* 0x000fe4000801160b */
[----:B------:R-:W-:Y:S02]  /*135d0*/  UIADD3 UR10, UP0, URZ, -UR43, URZ ;  /* 0x8000002b3f0a7290 */ /* 0x000fe4000ff1e03f */
[----:B------:R-:W-:Y:S01]  /*135e0*/  FMUL R0, R0, UR19 ;  /* 0x0000001300007c20 */ /* 0x000fe20008400000 */
[----:B------:R-:W-:Y:S01]  /*135f0*/  ULDC.64 UR12, c[0x0][0x620] ;  /* 0x00018800000c7ab9 */ /* 0x000fe20000000a00 */
[----:B------:R-:W-:Y:S01]  /*13600*/  UIADD3.X UR4, URZ, ~UR4, URZ, UP0, !UPT ;  /* 0x800000043f047290 */ /* 0x000fe200087fe43f */
[----:B------:R-:W-:Y:S01]  /*13610*/  UMOV UR8, UR16 ;  /* 0x0000001000087c82 */ /* 0x000fe20008000000 */
[----:B------:R-:W-:-:S02]  /*13620*/  UMOV UR9, UR17 ;  /* 0x0000001100097c82 */ /* 0x000fc40008000000 */
[----:B------:R-:W-:Y:S01]  /*13630*/  UIMAD UR4, UR4, UR12, URZ ;  /* 0x0000000c040472a4 */ /* 0x000fe2000f8e023f */
[----:B------:R-:W0:Y:S01]  /*13640*/  F2I.U32.TRUNC.NTZ R0, R0 ;  /* 0x0000000000007305 */ /* 0x000e22000020f000 */
[----:B------:R-:W-:Y:S01]  /*13650*/  UIMAD.WIDE.U32 UR8, UR10, UR12, UR8 ;  /* 0x0000000c0a0872a5 */ /* 0x000fe2000f8e0008 */
[----:B--2---:R-:W-:Y:S01]  /*13660*/  R2UR UR12, R3 ;  /* 0x00000000030c72ca */ /* 0x004fe200000e0000 */
[----:B------:R-:W-:Y:S01]  /*13670*/  UIMAD UR10, UR10, UR13, UR4 ;  /* 0x0000000d0a0a72a4 */ /* 0x000fe2000f8e0204 */
[----:B------:R-:W-:Y:S01]  /*13680*/  ULDC UR11, c[0x0][0x618] ;  /* 0x00018600000b7ab9 */ /* 0x000fe20000000800 */
[----:B------:R-:W-:Y:S02]  /*13690*/  ULDC UR21, c[0x0][0x658] ;  /* 0x0001960000157ab9 */ /* 0x000fe40000000800 */
[----:B------:R-:W-:Y:S01]  /*136a0*/  UIADD3 UR9, UR9, UR10, URZ ;  /* 0x0000000a09097290 */ /* 0x000fe2000fffe03f */
[----:B------:R-:W-:Y:S01]  /*136b0*/  UMOV UR15, 0xffffffff ;  /* 0xffffffff000f7882 */ /* 0x000fe20000000000 */
[----:B------:R-:W-:Y:S01]  /*136c0*/  ULDC.64 UR4, c[0x0][0x640] ;  /* 0x0001900000047ab9 */ /* 0x000fe20000000a00 */
[----:B------:R-:W-:Y:S01]  /*136d0*/  USHF.L.U32 UR15, UR15, UR21, URZ ;  /* 0x000000150f0f7299 */ /* 0x000fe2000800063f */
[----:B------:R-:W-:Y:S01]  /*136e0*/  ISETP.NE.U32.AND P0, PT, RZ, UR4, PT ;  /* 0x00000004ff007c0c */ /* 0x000fe2000bf05070 */
[----:B------:R-:W-:-:S02]  /*136f0*/  USHF.R.U64 UR16, UR8, UR11, UR9 ;  /* 0x0000000b08107299 */ /* 0x000fc40008001209 */
[----:B------:R-:W-:Y:S01]  /*13700*/  USHF.R.U32.HI UR8, URZ, UR11, UR9 ;  /* 0x0000000b3f087299 */ /* 0x000fe20008011609 */
[----:B0-----:R-:W-:Y:S01]  /*13710*/  R2UR UR14, R0 ;  /* 0x00000000000e72ca */ /* 0x001fe200000e0000 */
[----:B------:R-:W-:Y:S01]  /*13720*/  ULDC UR17, c[0x0][0x608] ;  /* 0x0001820000117ab9 */ /* 0x000fe20000000800 */
[----:B------:R-:W-:Y:S01]  /*13730*/  ULOP3.LUT UR41, URZ, UR15, URZ, 0x33, !UPT ;  /* 0x0000000f3f297292 */ /* 0x000fe2000f8e333f */
[----:B------:R-:W-:Y:S01]  /*13740*/  ISETP.NE.AND.EX P0, PT, RZ, UR5, PT, P0 ;  /* 0x00000005ff007c0c */ /* 0x000fe2000bf05300 */
[----:B------:R-:W-:Y:S02]  /*13750*/  USHF.R.U64 UR15, UR16, UR17, UR8 ;  /* 0x00000011100f7299 */ /* 0x000fe40008001208 */
[----:B------:R-:W-:Y:S02]  /*13760*/  USHF.R.U32.HI UR8, URZ, UR17, UR8 ;  /* 0x000000113f087299 */ /* 0x000fe40008011608 */
[----:B------:R-:W-:Y:S02]  /*13770*/  UIADD3 UR12, -UR12, URZ, URZ ;  /* 0x0000003f0c0c7290 */ /* 0x000fe4000fffe13f */
[----:B------:R-:W-:Y:S01]  /*13780*/  USHF.R.U64 UR17, UR15, UR21, UR8 ;  /* 0x000000150f117299 */ /* 0x000fe20008001208 */
[----:B------:R-:W-:Y:S01]  /*13790*/  UMOV UR19, 0x1 ;  /* 0x0000000100137882 */ /* 0x000fe20000000000 */
[----:B------:R-:W-:Y:S01]  /*137a0*/  ULDC UR13, c[0x0][0x144] ;  /* 0x00005100000d7ab9 */ /* 0x000fe20000000800 */
[----:B------:R-:W-:Y:S01]  /*137b0*/  ULDC UR7, c[0x0][0x600] ;  /* 0x0001800000077ab9 */ /* 0x000fe20000000800 */
[----:B------:R-:W-:-:S02]  /*137c0*/  USHF.L.U32 UR24, UR19, UR21, URZ ;  /* 0x0000001513187299 */ /* 0x000fc4000800063f */
[----:B------:R-:W-:Y:S02]  /*137d0*/  USHF.R.U32.HI UR8, URZ, UR21, UR8 ;  /* 0x000000153f087299 */ /* 0x000fe40008011608 */
[----:B------:R-:W-:Y:S02]  /*137e0*/  UIMAD UR21, UR13, UR12, UR6 ;  /* 0x0000000c0d1572a4 */ /* 0x000fe4000f8e0206 */
[----:B------:R-:W-:Y:S02]  /*137f0*/  UIADD3 UR20, UR7, -0x1, URZ ;  /* 0xffffffff07147890 */ /* 0x000fe4000fffe03f */
[----:B------:R-:W-:Y:S01]  /*13800*/  UIADD3 UR19, -UR14, URZ, URZ ;  /* 0x0000003f0e137290 */ /* 0x000fe2000fffe13f */
[----:B------:R-:W-:Y:S01]  /*13810*/  ULDC UR25, c[0x0][0x148] ;  /* 0x0000520000197ab9 */ /* 0x000fe20000000800 */
[----:B------:R-:W-:Y:S01]  /*13820*/  ULDC UR22, c[0x0][0x648] ;  /* 0x0001920000167ab9 */ /* 0x000fe20000000800 */
[----:B------:R-:W-:Y:S01]  /*13830*/  ULDC UR23, c[0x0][0x638] ;  /* 0x00018e0000177ab9 */ /* 0x000fe20000000800 */
        /* <DEDUP_REMOVED lines=14> */
.L_x_540:
[----:B------:R-:W-:Y:S01]  /*13920*/  UISETP.NE.AND UP0, UPT, UR46, URZ, UPT ;  /* 0x0000003f2e00728c */ /* 0x000fe2000bf05270 */
[----:B------:R-:W-:Y:S01]  /*13930*/  IMAD.MOV.U32 R0, RZ, RZ, 0x1 ;  /* 0x00000001ff007424 */ /* 0x000fe200078e00ff */
[----:B------:R-:W-:Y:S02]  /*13940*/  USHF.R.U64 UR4, UR6, UR22, UR8 ;  /* 0x0000001606047299 */ /* 0x000fe40008001208 */
[----:B------:R-:W-:Y:S02]  /*13950*/  ULOP3.LUT UR41, UR15, UR41, URZ, 0xc0, !UPT ;  /* 0x000000290f297292 */ /* 0x000fe4000f8ec03f */
[----:B------:R-:W-:Y:S02]  /*13960*/  UIADD3 UR5, -UR4, URZ, URZ ;  /* 0x0000003f04057290 */ /* 0x000fe4000fffe13f */
[----:B------:R-:W-:Y:S02]  /*13970*/  UIMAD UR41, UR24, UR4, UR41 ;  /* 0x00000004182972a4 */ /* 0x000fe4000f8e0229 */
[----:B------:R-:W-:-:S02]  /*13980*/  ULOP3.LUT UR16, UR16, UR20, URZ, 0xc0, !UPT ;  /* 0x0000001410107292 */ /* 0x000fc4000f8ec03f */
[----:B------:R-:W-:Y:S02]  /*13990*/  @UP0 UIMAD UR21, UR25, UR19, UR18 ;  /* 0x00000013191502a4 */ /* 0x000fe4000f8e0212 */
[----:B------:R-:W-:-:S03]  /*139a0*/  UIMAD UR4, UR5, UR23, UR17 ;  /* 0x00000017050472a4 */ /* 0x000fc6000f8e0211 */
[----:B------:R-:W-:Y:S01]  /*139b0*/  ULDC UR5, c[0x0][0x610] ;  /* 0x0001840000057ab9 */ /* 0x000fe20000000800 */
[----:B------:R-:W-:Y:S02]  /*139c0*/  UIMAD UR4, UR4, UR7, UR16 ;  /* 0x00000007040472a4 */ /* 0x000fe4000f8e0210 */
[----:B------:R-:W-:-:S04]  /*139d0*/  UIMAD UR41, UR41, UR5, UR21 ;  /* 0x00000005292972a4 */ /* 0x000fc8000f8e0215 */
[----:B------:R-:W-:Y:S02]  /*139e0*/  USEL UR42, UR4, UR41, !UP0 ;  /* 0x00000029042a7287 */ /* 0x000fe4000c000000 */
[----:B------:R-:W-:-:S12]  /*139f0*/  USEL UR41, UR41, UR4, !UP0 ;  /* 0x0000000429297287 */ /* 0x000fd8000c000000 */
.L_x_538:
[----:B------:R-:W-:-:S13]  /*13a00*/  LOP3.LUT P0, RZ, R0, 0xff, RZ, 0xc0, !PT ;  /* 0x000000ff00ff7812 */ /* 0x000fda000780c0ff */
[----:B------:R-:W-:Y:S05]  /*13a10*/  @P0 BRA `(.L_x_541) ;  /* 0xfffffed800ac0947 */ /* 0x000fea000383ffff */
[----:B------:R-:W-:Y:S05]  /*13a20*/  EXIT ;  /* 0x000000000000794d */ /* 0x000fea0003800000 */
.L_x_8:
[----:B------:R-:W2:Y:S01]  /*13a30*/  LDL R5, [R1+0x108] ;  /* 0x0001080001057983 */ /* 0x000ea20000100800 */
[----:B------:R-:W-:-:S03]  /*13a40*/  ULDC.64 UR4, c[0x0][0x650] ;  /* 0x0001940000047ab9 */ /* 0x000fc60000000a00 */
[----:B------:R-:W3:Y:S01]  /*13a50*/  LDL R2, [R1+0x104] ;  /* 0x0001040001027983 */ /* 0x000ee20000100800 */
[----:B------:R-:W-:Y:S01]  /*13a60*/  PRMT R0, RZ, 0x7610, R0 ;  /* 0x00007610ff007816 */ /* 0x000fe20000000000 */
[----:B------:R-:W-:Y:S02]  /*13a70*/  IMAD.MOV.U32 R4, RZ, RZ, -0x1 ;  /* 0xffffffffff047424 */ /* 0x000fe400078e00ff */
[----:B------:R-:W-:Y:S02]  /*13a80*/  IMAD.MOV.U32 R3, RZ, RZ, -0x1 ;  /* 0xffffffffff037424 */ /* 0x000fe400078e00ff */
[----:B------:R-:W-:Y:S01]  /*13a90*/  IMAD.MOV.U32 R10, RZ, RZ, -0x1 ;  /* 0xffffffffff0a7424 */ /* 0x000fe200078e00ff */
[----:B--2---:R-:W-:-:S04]  /*13aa0*/  ISETP.GE.U32.AND P0, PT, R5, UR4, PT ;  /* 0x0000000405007c0c */ /* 0x004fc8000bf06070 */
[----:B---3--:R-:W-:-:S13]  /*13ab0*/  ISETP.GE.U32.AND.EX P0, PT, R2, UR5, PT, P0 ;  /* 0x0000000502007c0c */ /* 0x008fda000bf06100 */
        /* <DEDUP_REMOVED lines=21> */
.L_x_543:
[----:B------:R-:W-:Y:S01]  /*13c10*/  USHF.R.U64 UR4, UR14, UR19, UR15 ;  /* 0x000000130e047299 */ /* 0x000fe2000800120f */
[----:B------:R-:W-:Y:S01]  /*13c20*/  R2UR UR7, R2 ;  /* 0x00000000020772ca */ /* 0x000fe200000e0000 */
[----:B------:R-:W-:Y:S02]  /*13c30*/  USHF.R.U32.HI UR5, URZ, UR19, UR15 ;  /* 0x000000133f057299 */ /* 0x000fe4000801160f */
[----:B------:R-:W-:Y:S01]  /*13c40*/  UIADD3 UR13, UP0, URZ, -UR4, URZ ;  /* 0x800000043f0d7290 */ /* 0x000fe2000ff1e03f */
[----:B------:R-:W-:Y:S01]  /*13c50*/  ULDC.64 UR14, c[0x0][0x620] ;  /* 0x00018800000e7ab9 */ /* 0x000fe20000000a00 */
[----:B------:R-:W-:Y:S02]  /*13c60*/  UMOV UR6, UR20 ;  /* 0x0000001400067c82 */ /* 0x000fe40008000000 */
[----:B------:R-:W-:Y:S02]  /*13c70*/  UIADD3.X UR5, URZ, ~UR5, URZ, UP0, !UPT ;  /* 0x800000053f057290 */ /* 0x000fe400087fe43f */
[----:B------:R-:W-:-:S02]  /*13c80*/  UISETP.NE.AND UP1, UPT, UR46, URZ, UPT ;  /* 0x0000003f2e00728c */ /* 0x000fc4000bf25270 */
[----:B------:R-:W-:Y:S02]  /*13c90*/  UIMAD UR5, UR5, UR14, URZ ;  /* 0x0000000e050572a4 */ /* 0x000fe4000f8e023f */
[----:B------:R-:W-:Y:S02]  /*13ca0*/  UIMAD.WIDE.U32 UR6, UR13, UR14, UR6 ;  /* 0x0000000e0d0672a5 */ /* 0x000fe4000f8e0006 */
[----:B------:R-:W-:Y:S01]  /*13cb0*/  UIMAD UR5, UR13, UR15, UR5 ;  /* 0x0000000f0d0572a4 */ /* 0x000fe2000f8e0205 */
[----:B------:R-:W-:Y:S02]  /*13cc0*/  ULDC UR14, c[0x0][0x608] ;  /* 0x00018200000e7ab9 */ /* 0x000fe40000000800 */
[----:B------:R-:W-:Y:S01]  /*13cd0*/  ULDC UR13, c[0x0][0x618] ;  /* 0x00018600000d7ab9 */ /* 0x000fe20000000800 */
[----:B------:R-:W-:Y:S01]  /*13ce0*/  UIADD3 UR5, UR7, UR5, URZ ;  /* 0x0000000507057290 */ /* 0x000fe2000fffe03f */
[----:B------:R-:W-:Y:S01]  /*13cf0*/  ULDC UR22, c[0x0][0x658] ;  /* 0x0001960000167ab9 */ /* 0x000fe20000000800 */
[----:B------:R-:W-:-:S02]  /*13d00*/  @UP1 UIMAD UR8, UR11, UR12, UR10 ;  /* 0x0000000c0b0812a4 */ /* 0x000fc4000f8e020a */
[----:B------:R-:W-:Y:S02]  /*13d10*/  USHF.R.U64 UR17, UR6, UR13, UR5 ;  /* 0x0000000d06117299 */ /* 0x000fe40008001205 */
[----:B------:R-:W-:Y:S01]  /*13d20*/  USHF.R.U32.HI UR5, URZ, UR13, UR5 ;  /* 0x0000000d3f057299 */ /* 0x000fe20008011605 */
[----:B------:R-:W-:Y:S01]  /*13d30*/  ULDC.64 UR6, c[0x0][0x640] ;  /* 0x0001900000067ab9 */ /* 0x000fe20000000a00 */
[----:B------:R-:W-:Y:S01]  /*13d40*/  UMOV UR10, 0xffffffff ;  /* 0xffffffff000a7882 */ /* 0x000fe20000000000 */
[----:B------:R-:W-:Y:S01]  /*13d50*/  ISETP.NE.U32.AND P0, PT, RZ, UR6, PT ;  /* 0x00000006ff007c0c */ /* 0x000fe2000bf05070 */
[----:B------:R-:W-:Y:S02]  /*13d60*/  USHF.R.U64 UR18, UR17, UR14, UR5 ;  /* 0x0000000e11127299 */ /* 0x000fe40008001205 */
[----:B------:R-:W-:Y:S01]  /*13d70*/  USHF.R.U32.HI UR5, URZ, UR14, UR5 ;  /* 0x0000000e3f057299 */ /* 0x000fe20008011605 */
[----:B------:R-:W-:Y:S01]  /*13d80*/  ISETP.NE.AND.EX P0, PT, RZ, UR7, PT, P0 ;  /* 0x00000007ff007c0c */ /* 0x000fe2000bf05300 */
[----:B------:R-:W-:-:S02]  /*13d90*/  USHF.L.U32 UR11, UR10, UR22, URZ ;  /* 0x000000160a0b7299 */ /* 0x000fc4000800063f */
[----:B------:R-:W-:Y:S01]  /*13da0*/  USHF.R.U64 UR19, UR18, UR22, UR5 ;  /* 0x0000001612137299 */ /* 0x000fe20008001205 */
[----:B------:R-:W-:Y:S01]  /*13db0*/  ULDC UR20, c[0x0][0x600] ;  /* 0x0001800000147ab9 */ /* 0x000fe20000000800 */
[----:B------:R-:W-:Y:S02]  /*13dc0*/  USHF.R.U32.HI UR10, URZ, UR22, UR5 ;  /* 0x000000163f0a7299 */ /* 0x000fe40008011605 */
[----:B------:R-:W-:Y:S02]  /*13dd0*/  UIADD3 UR21, UR20, -0x1, URZ ;  /* 0xffffffff14157890 */ /* 0x000fe4000fffe03f */
[----:B------:R-:W-:Y:S01]  /*13de0*/  ULOP3.LUT UR26, URZ, UR11, URZ, 0x33, !UPT ;  /* 0x0000000b3f1a7292 */ /* 0x000fe2000f8e333f */
        /* <DEDUP_REMOVED lines=17> */
.L_x_544:
[----:B------:R-:W-:Y:S01]  /*13f00*/  USHF.R.U64 UR6, UR5, UR23, UR10 ;  /* 0x0000001705067299 */ /* 0x000fe2000800120a */
[----:B------:R-:W-:Y:S01]  /*13f10*/  IMAD.MOV.U32 R0, RZ, RZ, 0x1 ;  /* 0x00000001ff007424 */ /* 0x000fe200078e00ff */
[----:B------:R-:W-:Y:S01]  /*13f20*/  USHF.L.U32 UR25, UR25, UR22, URZ ;  /* 0x0000001619197299 */ /* 0x000fe2000800063f */
[----:B------:R-:W-:Y:S01]  /*13f30*/  IMAD.U32 R10, RZ, RZ, UR4 ;  /* 0x00000004ff0a7e24 */ /* 0x000fe2000f8e00ff */
[----:B------:R-:W-:Y:S02]  /*13f40*/  ULOP3.LUT UR5, UR18, UR26, URZ, 0xc0, !UPT ;  /* 0x0000001a12057292 */ /* 0x000fe4000f8ec03f */
[----:B------:R-:W-:Y:S02]  /*13f50*/  UIADD3 UR7, -UR6, URZ, URZ ;  /* 0x0000003f06077290 */ /* 0x000fe4000fffe13f */
[----:B------:R-:W-:Y:S02]  /*13f60*/  UIMAD UR6, UR25, UR6, UR5 ;  /* 0x00000006190672a4 */ /* 0x000fe4000f8e0205 */
[----:B------:R-:W-:-:S02]  /*13f70*/  ULOP3.LUT UR17, UR17, UR21, URZ, 0xc0, !UPT ;  /* 0x0000001511117292 */ /* 0x000fc4000f8ec03f */
[----:B------:R-:W-:Y:S02]  /*13f80*/  UIMAD UR5, UR7, UR24, UR19 ;  /* 0x00000018070572a4 */ /* 0x000fe4000f8e0213 */
[----:B------:R-:W-:Y:S01]  /*13f90*/  UISETP.NE.AND UP0, UPT, UR46, URZ, UPT ;  /* 0x0000003f2e00728c */ /* 0x000fe2000bf05270 */
[----:B------:R-:W-:Y:S01]  /*13fa0*/  ULDC UR7, c[0x0][0x610] ;  /* 0x0001840000077ab9 */ /* 0x000fe20000000800 */
[----:B------:R-:W-:Y:S02]  /*13fb0*/  UIMAD UR5, UR5, UR20, UR17 ;  /* 0x00000014050572a4 */ /* 0x000fe4000f8e0211 */
[----:B------:R-:W-:-:S04]  /*13fc0*/  UIMAD UR8, UR6, UR7, UR8 ;  /* 0x00000007060872a4 */ /* 0x000fc8000f8e0208 */
[----:B------:R-:W-:Y:S02]  /*13fd0*/  USEL UR6, UR5, UR8, !UP0 ;  /* 0x0000000805067287 */ /* 0x000fe4000c000000 */
[----:B------:R-:W-:-:S04]  /*13fe0*/  USEL UR8, UR8, UR5, !UP0 ;  /* 0x0000000508087287 */ /* 0x000fc8000c000000 */
[----:B------:R-:W-:Y:S02]  /*13ff0*/  IMAD.U32 R3, RZ, RZ, UR6 ;  /* 0x00000006ff037e24 */ /* 0x000fe4000f8e00ff */
[----:B------:R-:W-:-:S07]  /*14000*/  IMAD.U32 R4, RZ, RZ, UR8 ;  /* 0x00000008ff047e24 */ /* 0x000fce000f8e00ff */
.L_x_542:
[----:B------:R-:W-:-:S08]  /*14010*/  NOP ;  /* 0x0000000000007918 */ /* 0x000fd00000000000 */
[----:B0-----:R-:W0:-:S00]  /*14020*/  USETMAXREG.DEALLOC.CTAPOOL 0x18 ;  /* 0x00000018000079c8 */ /* 0x001e0000080e0500 */
[----:B------:R-:W-:-:S13]  /*14030*/  ISETP.NE.AND P0, PT, RZ, UR9, PT ;  /* 0x00000009ff007c0c */ /* 0x000fda000bf05270 */
[----:B------:R-:W-:Y:S05]  /*14040*/  @P0 EXIT ;  /* 0x000000000000094d */ /* 0x000fea0003800000 */
[----:B0-----:R-:W-:Y:S01]  /*14050*/  LOP3.LUT P0, RZ, R0, 0xff, RZ, 0xc0, !PT ;  /* 0x000000ff00ff7812 */ /* 0x001fe2000780c0ff */
[----:B------:R-:W-:Y:S02]  /*14060*/  IMAD.MOV.U32 R0, RZ, RZ, 0x1 ;  /* 0x00000001ff007424 */ /* 0x000fe400078e00ff */
[----:B------:R-:W-:-:S10]  /*14070*/  IMAD.MOV.U32 R6, RZ, RZ, RZ ;  /* 0x000000ffff067224 */ /* 0x000fd400078e00ff */
[----:B------:R-:W-:Y:S05]  /*14080*/  @!P0 BRA `(.L_x_545) ;  /* 0x0000000c00748947 */ /* 0x000fea0003800000 */
[----:B------:R-:W0:Y:S01]  /*14090*/  S2R R9, SR_CgaCtaId ;  /* 0x0000000000097919 */ /* 0x000e220000008800 */
[----:B------:R-:W-:Y:S01]  /*140a0*/  ULDC UR4, c[0x0][0x28c] ;  /* 0x0000a30000047ab9 */ /* 0x000fe20000000800 */
[----:B------:R-:W-:Y:S01]  /*140b0*/  ULDC UR8, c[0x0][0x658] ;  /* 0x0001960000087ab9 */ /* 0x000fe20000000800 */
[----:B------:R-:W-:Y:S01]  /*140c0*/  UIADD3 UR9, UR4, 0xf, URZ ;  /* 0x0000000f04097890 */ /* 0x000fe2000fffe03f */
[----:B------:R-:W-:Y:S01]  /*140d0*/  BSSY B0, `(.L_x_545) ;  /* 0x00000d8000007945 */ /* 0x000fe20003800000 */
[----:B------:R-:W-:Y:S01]  /*140e0*/  UMOV UR7, 0xffffffff ;  /* 0xffffffff00077882 */ /* 0x000fe20000000000 */
[----:B------:R-:W-:Y:S01]  /*140f0*/  ULDC UR6, c[0x0][0xc] ;  /* 0x0000030000067ab9 */ /* 0x000fe20000000800 */
[----:B------:R-:W-:Y:S01]  /*14100*/  USHF.R.S32.HI UR10, URZ, 0x1f, UR9 ;  /* 0x0000001f3f0a7899 */ /* 0x000fe20008011409 */
[----:B------:R-:W-:Y:S01]  /*14110*/  IMAD.MOV.U32 R8, RZ, RZ, 0x1 ;  /* 0x00000001ff087424 */ /* 0x000fe200078e00ff */
[----:B------:R-:W-:Y:S01]  /*14120*/  USHF.L.U32 UR11, UR7, UR8, URZ ;  /* 0x00000008070b7299 */ /* 0x000fe2000800063f */
[----:B------:R-:W-:Y:S01]  /*14130*/  MOV R0, 0x1 ;  /* 0x0000000100007802 */ /* 0x000fe20000000f00 */
[----:B------:R-:W-:Y:S01]  /*14140*/  ULDC UR5, c[0x0][0x600] ;  /* 0x0001800000057ab9 */ /* 0x000fe20000000800 */
[----:B------:R-:W-:Y:S01]  /*14150*/  ULDC UR7, c[0x0][0x10] ;  /* 0x0000040000077ab9 */ /* 0x000fe20000000800 */
[----:B------:R-:W-:Y:S01]  /*14160*/  UMOV UR12, 0x1 ;  /* 0x00000001000c7882 */ /* 0x000fe20000000000 */
[----:B------:R-:W-:Y:S01]  /*14170*/  UIADD3 UR4, UR5, -0x1, URZ ;  /* 0xffffffff05047890 */ /* 0x000fe2000fffe03f */
[----:B------:R-:W-:Y:S01]  /*14180*/  IMAD.MOV.U32 R6, RZ, RZ, RZ ;  /* 0x000000ffff067224 */ /* 0x000fe200078e00ff */
[----:B------:R-:W-:-:S02]  /*14190*/  UIMAD.WIDE.U32 UR6, UR6, UR7, URZ ;  /* 0x00000007060672a5 */ /* 0x000fc4000f8e003f */
[----:B------:R-:W-:Y:S02]  /*141a0*/  ULEA.HI UR10, UR10, UR9, URZ, 0x4 ;  /* 0x000000090a0a7291 */ /* 0x000fe4000f8f203f */
[----:B------:R-:W-:Y:S02]  /*141b0*/  USHF.L.U32 UR5, UR12, UR8, URZ ;  /* 0x000000080c057299 */ /* 0x000fe4000800063f */
[----:B------:R-:W-:Y:S01]  /*141c0*/  USHF.R.S32.HI UR18, URZ, 0x4, UR10 ;  /* 0x000000043f127899 */ /* 0x000fe2000801140a */
[----:B------:R-:W-:Y:S01]  /*141d0*/  ULDC UR8, c[0x0][0x14] ;  /* 0x0000050000087ab9 */ /* 0x000fe20000000800 */
[----:B------:R-:W-:Y:S02]  /*141e0*/  ULOP3.LUT UR21, UR40, 0x2, URZ, 0xfc, !UPT ;  /* 0x0000000228157892 */ /* 0x000fe4000f8efc3f */
[----:B------:R-:W-:Y:S02]  /*141f0*/  UIMAD.WIDE.U32 UR22, UR6, UR8, URZ ;  /* 0x00000008061672a5 */ /* 0x000fe4000f8e003f */
[----:B------:R-:W-:-:S02]  /*14200*/  UIMAD UR13, UR7, UR8, URZ ;  /* 0x00000008070d72a4 */ /* 0x000fc4000f8e023f */
[----:B------:R-:W-:Y:S01]  /*14210*/  ULOP3.LUT UR19, URZ, UR11, URZ, 0x33, !UPT ;  /* 0x0000000b3f137292 */ /* 0x000fe2000f8e333f */
[C---:B0-----:R-:W-:Y:S01]  /*14220*/  IMAD.SHL.U32 R16, R9.reuse, 0x40, RZ ;  /* 0x0000004009107824 */ /* 0x041fe200078e00ff */
[----:B------:R-:W-:Y:S01]  /*14230*/  UIADD3 UR13, UR23, UR13, URZ ;  /* 0x0000000d170d7290 */ /* 0x000fe2000fffe03f */
[----:B------:R-:W-:Y:S01]  /*14240*/  IMAD.SHL.U32 R9, R9, 0x400, RZ ;  /* 0x0000040009097824 */ /* 0x000fe200078e00ff */
[----:B------:R-:W-:Y:S02]  /*14250*/  UIADD3 UR26, UR18, 0x1, URZ ;  /* 0x00000001121a7890 */ /* 0x000fe4000fffe03f */
[----:B------:R-:W-:Y:S01]  /*14260*/  LOP3.LUT R16, R16, 0x40, RZ, 0xc0, !PT ;  /* 0x0000004010107812 */ /* 0x000fe200078ec0ff */
[----:B------:R-:W-:Y:S01]  /*14270*/  ULDC.64 UR24, c[0x0][0x198] ;  /* 0x0000660000187ab9 */ /* 0x000fe20000000a00 */
[----:B------:R-:W-:-:S08]  /*14280*/  LOP3.LUT R9, R9, 0x400, RZ, 0xc0, !PT ;  /* 0x0000040009097812 */ /* 0x000fd000078ec0ff */
.L_x_556:
[----:B------:R-:W-:-:S03]  /*14290*/  UMOV UR6, 0xffffffff ;  /* 0xffffffff00067882 */ /* 0x000fc60000000000 */
[----:B------:R-:W-:Y:S05]  /*142a0*/  BRA.DIV UR6, `(.L_x_546) ;  /* 0x0000001206d87947 */ /* 0x000fea000b800000 */
[----:B------:R-:W-:-:S13]  /*142b0*/  ELECT P6, URZ, PT ;  /* 0x00000000003f782f */ /* 0x000fda00038c0000 */
.L_x_574:
[----:B------:R-:W0:Y:S01]  /*142c0*/  LDC R2, c[0x0][0x28c] ;  /* 0x0000a300ff027b82 */ /* 0x000e220000000800 */
[----:B------:R-:W-:Y:S01]  /*142d0*/  BSSY B1, `(.L_x_547) ;  /* 0x000003a000017945 */ /* 0x000fe20003800000 */
[----:B0-----:R-:W-:-:S13]  /*142e0*/  ISETP.LT.OR P6, PT, R2, 0x1, !P6 ;  /* 0x000000010200780c */ /* 0x001fda00077c1670 */
[----:B------:R-:W-:Y:S05]  /*142f0*/  @P6 BRA `(.L_x_548) ;  /* 0x0000000000dc6947 */ /* 0x000fea0003800000 */
[----:B------:R-:W-:Y:S02]  /*14300*/  IMAD R2, R3, 0x80, R16 ;  /* 0x0000008003027824 */ /* 0x000fe400078e0210 */
[----:B------:R-:W-:Y:S02]  /*14310*/  IMAD.SHL.U32 R3, R4, 0x200, RZ ;  /* 0x0000020004037824 */ /* 0x000fe400078e00ff */
[----:B------:R-:W-:Y:S02]  /*14320*/  IMAD.MOV.U32 R11, RZ, RZ, RZ ;  /* 0x000000ffff0b7224 */ /* 0x000fe400078e00ff */
[----:B------:R-:W-:Y:S02]  /*14330*/  IMAD.U32 R13, RZ, RZ, UR26 ;  /* 0x0000001aff0d7e24 */ /* 0x000fe4000f8e00ff */
[----:B------:R-:W-:Y:S02]  /*14340*/  IMAD.MOV.U32 R4, RZ, RZ, R0 ;  /* 0x000000ffff047224 */ /* 0x000fe400078e0000 */
[----:B------:R-:W-:-:S07]  /*14350*/  IMAD.MOV.U32 R12, RZ, RZ, R6 ;  /* 0x000000ffff0c7224 */ /* 0x000fce00078e0006 */
.L_x_551:
[----:B------:R-:W0:Y:S01]  /*14360*/  S2R R14, SR_CgaCtaId ;  /* 0x00000000000e7919 */ /* 0x000e220000008800 */
[----:B------:R-:W-:Y:S01]  /*14370*/  MOV R5, 0x400 ;  /* 0x0000040000057802 */ /* 0x000fe20000000f00 */
[----:B------:R-:W1:Y:S03]  /*14380*/  S2R R7, SR_TID.X ;  /* 0x0000000000077919 */ /* 0x000e660000002100 */
[----:B0-----:R-:W-:Y:S02]  /*14390*/  LEA R15, R14, R5, 0x18 ;  /* 0x000000050e0f7211 */ /* 0x001fe400078ec0ff */
[----:B------:R-:W-:Y:S02]  /*143a0*/  SHF.L.U32 R14, R4, 0x1f, RZ ;  /* 0x0000001f040e7819 */ /* 0x000fe400000006ff */
[----:B-1----:R-:W-:Y:S01]  /*143b0*/  LOP3.LUT P1, RZ, R7, 0x7f, RZ, 0xc0, !PT ;  /* 0x0000007f07ff7812 */ /* 0x002fe2000782c0ff */
[----:B------:R-:W-:-:S04]  /*143c0*/  IMAD R5, R12, 0x8, R15 ;  /* 0x000000080c057824 */ /* 0x000fc800078e020f */
[----:B------:R-:W0:Y:S02]  /*143d0*/  SYNCS.PHASECHK.TRANS64.TRYWAIT P0, [R5+URZ+0x58], R14 ;  /* 0x0000580e050075a7 */ /* 0x000e24000800017f */
[----:B0-----:R-:W-:Y:S06]  /*143e0*/  @!P0 BRA `(.L_x_549) ;  /* 0x0000001000a88947 */ /* 0x001fec0003800000 */
.L_x_575:
[----:B0-----:R-:W0:Y:S01]  /*143f0*/  @!P1 LDC R14, c[0x0][0x500] ;  /* 0x00014000ff0e9b82 */ /* 0x001e220000000800 */
[----:B------:R-:W-:-:S04]  /*14400*/  UPRMT UR6, UR21, 0x9910, URZ ;  /* 0x0000991015067896 */ /* 0x000fc8000800003f */
[----:B------:R-:W-:-:S06]  /*14410*/  UISETP.NE.AND UP0, UPT, UR6, 0x2, UPT ;  /* 0x000000020600788c */ /* 0x000fcc000bf05270 */
[----:B------:R-:W-:Y:S01]  /*14420*/  PLOP3.LUT P0, PT, PT, PT, UP0, 0x80, 0x0 ;  /* 0x000000000000781c */ /* 0x000fe20003f0f008 */
[----:B0-----:R0:W-:-:S12]  /*14430*/  @!P1 SYNCS.ARRIVE.TRANS64 RZ, [R5+URZ], R14 ;  /* 0x0000000e05ff99a7 */ /* 0x0011d8000800003f */
[----:B------:R-:W-:Y:S05]  /*14440*/  @P0 BRA `(.L_x_550) ;  /* 0x0000000000040947 */ /* 0x000fea0003800000 */
[----:B------:R-:W-:Y:S01]  /*14450*/  BPT.TRAP 0x1 ;  /* 0x000000040000795c */ /* 0x000fe20000300000 */
.L_x_550:
[C---:B------:R-:W-:Y:S01]  /*14460*/  IMAD R7, R12.reuse, 0x4000, R15 ;  /* 0x000040000c077824 */ /* 0x040fe200078e020f */
[----:B------:R-:W-:Y:S01]  /*14470*/  R2UR UR9, R5 ;  /* 0x00000000050972ca */ /* 0x000fe200000e0000 */
[----:B------:R-:W-:Y:S01]  /*14480*/  VIADD R13, R13, 0xffffffff ;  /* 0xffffffff0d0d7836 */ /* 0x000fe20000000000 */
[----:B------:R-:W-:Y:S01]  /*14490*/  UIADD3 UR6, UP0, UR24, 0xf0, URZ ;  /* 0x000000f018067890 */ /* 0x000fe2000ff1e03f */
[----:B------:R-:W-:Y:S01]  /*144a0*/  R2UR UR11, R3 ;  /* 0x00000000030b72ca */ /* 0x000fe200000e0000 */
[----:B------:R-:W-:Y:S01]  /*144b0*/  UIADD3 UR28, UP1, UR24, 0x1f0, URZ ;  /* 0x000001f0181c7890 */ /* 0x000fe2000ff3e03f */
[----:B------:R-:W-:Y:S01]  /*144c0*/  R2UR UR7, R7 ;  /* 0x00000000070772ca */ /* 0x000fe200000e0000 */
[C---:B------:R-:W-:Y:S01]  /*144d0*/  IMAD R7, R12.reuse, 0x800, R9 ;  /* 0x000008000c077824 */ /* 0x040fe200078e0209 */
[----:B------:R-:W-:Y:S01]  /*144e0*/  R2UR UR10, R11 ;  /* 0x000000000b0a72ca */ /* 0x000fe200000e0000 */
[----:B------:R-:W-:Y:S01]  /*144f0*/  VIADD R12, R12, 0x1 ;  /* 0x000000010c0c7836 */ /* 0x000fe20000000000 */
[----:B------:R-:W-:Y:S01]  /*14500*/  R2UR UR12, R10 ;  /* 0x000000000a0c72ca */ /* 0x000fe200000e0000 */
[----:B------:R-:W-:Y:S01]  /*14510*/  IMAD R7, R7, 0x2, R15 ;  /* 0x0000000207077824 */ /* 0x000fe200078e020f */
[----:B------:R-:W-:Y:S01]  /*14520*/  R2UR UR20, R2 ;  /* 0x00000000021472ca */ /* 0x000fe200000e0000 */
[----:B------:R-:W-:Y:S01]  /*14530*/  UIADD3.X UR29, URZ, UR25, URZ, UP1, !UPT ;  /* 0x000000193f1d7290 */ /* 0x000fe20008ffe43f */
[----:B------:R-:W-:Y:S01]  /*14540*/  ISETP.GT.AND P1, PT, R13, 0x1, PT ;  /* 0x000000010d00780c */ /* 0x000fe20003f24270 */
[----:B------:R-:W-:Y:S01]  /*14550*/  UMOV UR14, 0x0 ;  /* 0x00000000000e7882 */ /* 0x000fe20000000000 */
[----:B------:R-:W-:Y:S01]  /*14560*/  R2UR UR8, R7 ;  /* 0x00000000070872ca */ /* 0x000fe200000e0000 */
[----:B------:R-:W-:Y:S01]  /*14570*/  UMOV UR15, 0x10000000 ;  /* 0x10000000000f7882 */ /* 0x000fe20000000000 */
[C---:B------:R-:W-:Y:S01]  /*14580*/  ISETP.NE.AND P0, PT, R12.reuse, 0xb, PT ;  /* 0x0000000b0c00780c */ /* 0x040fe20003f05270 */
[----:B------:R-:W-:Y:S01]  /*14590*/  UIADD3 UR16, UR7, 0x180, URZ ;  /* 0x0000018007107890 */ /* 0x000fe2000fffe03f */
[----:B------:R-:W-:Y:S01]  /*145a0*/  VIADD R11, R11, 0x10 ;  /* 0x000000100b0b7836 */ /* 0x000fe20000000000 */
[----:B------:R-:W-:Y:S01]  /*145b0*/  UIADD3.X UR7, URZ, UR25, URZ, UP0, !UPT ;  /* 0x000000193f077290 */ /* 0x000fe200087fe43f */
[----:B0-----:R-:W-:Y:S01]  /*145c0*/  SEL R5, RZ, 0x1, P0 ;  /* 0x00000001ff057807 */ /* 0x001fe20000000000 */
[----:B------:R-:W-:Y:S01]  /*145d0*/  UMOV UR27, 0x30000 ;  /* 0x00030000001b7882 */ /* 0x000fe20000000000 */
[----:B------:R-:W-:-:S02]  /*145e0*/  SEL R12, R12, RZ, P0 ;  /* 0x000000ff0c0c7207 */ /* 0x000fc40000000000 */
[----:B------:R-:W-:-:S03]  /*145f0*/  LOP3.LUT R4, R4, R5, RZ, 0x3c, !PT ;  /* 0x0000000504047212 */ /* 0x000fc600078e3cff */
[----:B------:R-:W-:-:S03]  /*14600*/  UIADD3 UR17, UR8, 0x2c180, URZ ;  /* 0x0002c18008117890 */ /* 0x000fc6000fffe03f */
[----:B------:R-:W-:Y:S02]  /*14610*/  UMOV UR8, UR16 ;  /* 0x0000001000087c82 */ /* 0x000fe40008000000 */
[----:B------:R0:W-:Y:S02]  /*14620*/  UTMALDG.3D [UR8], [UR6], desc[UR14] ;  /* 0x00000e08060075b4 */ /* 0x0001e40008011000 */
[----:B0-----:R-:W-:Y:S01]  /*14630*/  UMOV UR8, UR17 ;  /* 0x0000001100087c82 */ /* 0x001fe20008000000 */
[----:B------:R-:W-:Y:S02]  /*14640*/  UMOV UR11, UR20 ;  /* 0x00000014000b7c82 */ /* 0x000fe40008000000 */
[----:B------:R0:W-:Y:S02]  /*14650*/  UTMALDG.3D.MULTICAST [UR8], [UR28], UR27, desc[UR14] ;  /* 0x00000e081c0073b4 */ /* 0x0001e4000801181b */
[----:B0-----:R-:W-:Y:S05]  /*14660*/  @P1 BRA `(.L_x_551) ;  /* 0xfffffffc003c1947 */ /* 0x001fea000383ffff */
.L_x_548:
[----:B------:R-:W-:Y:S05]  /*14670*/  BSYNC B1 ;  /* 0x0000000000017941 */ /* 0x000fea0003800000 */
.L_x_547:
[----:B------:R-:W2:Y:S01]  /*14680*/  LDL.LU R15, [R1+0x104] ;  /* 0x00010400010f7983 */ /* 0x000ea20000300800 */
[----:B------:R-:W-:Y:S01]  /*14690*/  LOP3.LUT P0, RZ, R8, 0xff, RZ, 0xc0, !PT ;  /* 0x000000ff08ff7812 */ /* 0x000fe2000780c0ff */
[----:B------:R-:W-:Y:S01]  /*146a0*/  VIADD R6, R6, UR18 ;  /* 0x0000001206067c36 */ /* 0x000fe20008000000 */
[----:B------:R-:W-:Y:S01]  /*146b0*/  ULDC.64 UR6, c[0x0][0x650] ;  /* 0x0001940000067ab9 */ /* 0x000fe20000000a00 */
[----:B------:R-:W3:Y:S01]  /*146c0*/  LDL.LU R14, [R1+0x108] ;  /* 0x00010800010e7983 */ /* 0x000ee20000300800 */
[----:B------:R-:W-:Y:S01]  /*146d0*/  UISETP.GE.U32.AND UP0, UPT, UR18, 0xb, UPT ;  /* 0x0000000b1200788c */ /* 0x000fe2000bf06070 */
[----:B------:R-:W-:Y:S01]  /*146e0*/  BSSY B1, `(.L_x_552) ;  /* 0x0000074000017945 */ /* 0x000fe20003800000 */
[----:B------:R-:W-:Y:S01]  /*146f0*/  IMAD.MOV.U32 R4, RZ, RZ, -0x1 ;  /* 0xffffffffff047424 */ /* 0x000fe200078e00ff */
[----:B------:R-:W-:Y:S01]  /*14700*/  PRMT R8, RZ, 0x7610, R8 ;  /* 0x00007610ff087816 */ /* 0x000fe20000000008 */
[----:B------:R-:W-:Y:S02]  /*14710*/  IMAD.MOV.U32 R10, RZ, RZ, -0x1 ;  /* 0xffffffffff0a7424 */ /* 0x000fe400078e00ff */
[----:B------:R-:W-:-:S03]  /*14720*/  PLOP3.LUT P1, PT, PT, PT, UP0, 0x80, 0x0 ;  /* 0x000000000000781c */ /* 0x000fc60003f2f008 */
[----:B------:R-:W0:Y:S01]  /*14730*/  @P0 S2R R3, SR_CgaCtaId ;  /* 0x0000000000030919 */ /* 0x000e220000008800 */
[----:B------:R-:W-:-:S04]  /*14740*/  @P0 MOV R2, 0x400 ;  /* 0x0000040000020802 */ /* 0x000fc80000000f00 */
[----:B0-----:R-:W-:-:S04]  /*14750*/  @P0 LEA R2, R3, R2, 0x18 ;  /* 0x0000000203020211 */ /* 0x001fc800078ec0ff */
[----:B------:R0:W-:Y:S01]  /*14760*/  @P0 SYNCS.ARRIVE.TRANS64.A1T0 RZ, [R2+URZ+0xc8], RZ ;  /* 0x0000c8ff02ff09a7 */ /* 0x0001e2000810003f */
[----:B------:R-:W-:Y:S01]  /*14770*/  ISETP.GT.U32.AND P0, PT, R6, 0xa, PT ;  /* 0x0000000a0600780c */ /* 0x000fe20003f04070 */
[----:B0-----:R-:W-:-:S05]  /*14780*/  IMAD.U32 R2, RZ, RZ, UR18 ;  /* 0x00000012ff027e24 */ /* 0x001fca000f8e00ff */
[----:B------:R-:W-:Y:S01]  /*14790*/  ISETP.LT.U32.AND P0, PT, R2, 0xb, P0 ;  /* 0x0000000b0200780c */ /* 0x000fe20000701070 */
[----:B------:R-:W-:-:S05]  /*147a0*/  IMAD.WIDE.U32 R2, R6, -0x45d1745d, RZ ;  /* 0xba2e8ba306027825 */ /* 0x000fca00078e00ff */
[----:B------:R-:W-:Y:S02]  /*147b0*/  SHF.R.U32.HI R5, RZ, 0x3, R3 ;  /* 0x00000003ff057819 */ /* 0x000fe40000011603 */
[----:B------:R-:W-:Y:S02]  /*147c0*/  SEL R3, RZ, 0x1, !P0 ;  /* 0x00000001ff037807 */ /* 0x000fe40004000000 */
[----:B------:R-:W-:Y:S01]  /*147d0*/  PRMT R2, RZ, 0x7610, R2 ;  /* 0x00007610ff027816 */ /* 0x000fe20000000002 */
[----:B------:R-:W-:Y:S01]  /*147e0*/  IMAD R6, R5, -0xb, R6 ;  /* 0xfffffff505067824 */ /* 0x000fe200078e0206 */
[----:B------:R-:W-:Y:S01]  /*147f0*/  LOP3.LUT R0, R0, R3, RZ, 0x3c, !PT ;  /* 0x0000000300007212 */ /* 0x000fe200078e3cff */
[----:B------:R-:W-:-:S03]  /*14800*/  IMAD.MOV.U32 R3, RZ, RZ, -0x1 ;  /* 0xffffffffff037424 */ /* 0x000fc600078e00ff */
[----:B------:R-:W-:Y:S02]  /*14810*/  @P1 LOP3.LUT R0, R0, 0x1, R5, 0x78, !PT ;  /* 0x0000000100001812 */ /* 0x000fe400078e7805 */
[----:B---3--:R-:W-:-:S04]  /*14820*/  IADD3 R14, P0, R14, UR22, RZ ;  /* 0x000000160e0e7c10 */ /* 0x008fc8000ff1e0ff */
[----:B--2---:R-:W-:Y:S01]  /*14830*/  IADD3.X R15, R15, UR13, RZ, P0, !PT ;  /* 0x0000000d0f0f7c10 */ /* 0x004fe200087fe4ff */
[----:B------:R0:W-:Y:S01]  /*14840*/  STL [R1+0x108], R14 ;  /* 0x0001080e01007387 */ /* 0x0001e20000100800 */
[----:B------:R-:W-:-:S03]  /*14850*/  ISETP.GE.U32.AND P0, PT, R14, UR6, PT ;  /* 0x000000060e007c0c */ /* 0x000fc6000bf06070 */
[----:B------:R0:W-:Y:S01]  /*14860*/  STL [R1+0x104], R15 ;  /* 0x0001040f01007387 */ /* 0x0001e20000100800 */
[----:B------:R-:W-:-:S13]  /*14870*/  ISETP.GE.U32.AND.EX P0, PT, R15, UR7, PT, P0 ;  /* 0x000000070f007c0c */ /* 0x000fda000bf06100 */
[----:B0-----:R-:W-:Y:S05]  /*14880*/  @P0 BRA `(.L_x_553) ;  /* 0x0000000400640947 */ /* 0x001fea0003800000 */
[----:B------:R-:W0:Y:S01]  /*14890*/  S2R R7, SR_CTAID.X ;  /* 0x0000000000077919 */ /* 0x000e220000002500 */
[----:B------:R-:W-:Y:S01]  /*148a0*/  ULDC UR6, c[0x0][0x150] ;  /* 0x0000540000067ab9 */ /* 0x000fe20000000800 */
[----:B------:R-:W1:Y:S01]  /*148b0*/  LDC R4, c[0x0][0x144] ;  /* 0x00005100ff047b82 */ /* 0x000e620000000800 */
[----:B------:R-:W-:Y:S01]  /*148c0*/  UISETP.NE.AND UP0, UPT, UR46, URZ, UPT ;  /* 0x0000003f2e00728c */ /* 0x000fe2000bf05270 */
[----:B------:R-:W2:Y:S01]  /*148d0*/  S2R R5, SR_CTAID.Y ;  /* 0x0000000000057919 */ /* 0x000ea20000002600 */
[----:B------:R-:W-:-:S04]  /*148e0*/  ULDC UR9, c[0x0][0x630] ;  /* 0x00018c0000097ab9 */ /* 0x000fc80000000800 */
[----:B------:R-:W-:Y:S01]  /*148f0*/  PLOP3.LUT P0, PT, PT, PT, UP0, 0x80, 0x0 ;  /* 0x000000000000781c */ /* 0x000fe20003f0f008 */
[----:B------:R-:W3:Y:S01]  /*14900*/  LDC R12, c[0x0][0x148] ;  /* 0x00005200ff0c7b82 */ /* 0x000ee20000000800 */
[----:B0-----:R-:W-:Y:S02]  /*14910*/  I2FP.F32.U32 R2, R7 ;  /* 0x0000000700027245 */ /* 0x001fe40000201000 */
[----:B--2---:R-:W-:-:S03]  /*14920*/  I2FP.F32.U32 R3, R5 ;  /* 0x0000000500037245 */ /* 0x004fc60000201000 */
[----:B------:R-:W-:Y:S01]  /*14930*/  FMUL R2, R2, UR6 ;  /* 0x0000000602027c20 */ /* 0x000fe20008400000 */
[----:B------:R-:W-:Y:S02]  /*14940*/  ULDC UR6, c[0x0][0x154] ;  /* 0x0000550000067ab9 */ /* 0x000fe40000000800 */
[----:B------:R-:W-:Y:S01]  /*14950*/  FMUL R10, R3, UR6 ;  /* 0x00000006030a7c20 */ /* 0x000fe20008400000 */
[----:B------:R-:W-:Y:S02]  /*14960*/  ULDC.64 UR6, c[0x0][0x628] ;  /* 0x00018a0000067ab9 */ /* 0x000fe40000000a00 */
[----:B------:R-:W0:Y:S08]  /*14970*/  F2I.U32.TRUNC.NTZ R2, R2 ;  /* 0x0000000200027305 */ /* 0x000e30000020f000 */
[----:B------:R-:W2:Y:S01]  /*14980*/  F2I.U32.TRUNC.NTZ R10, R10 ;  /* 0x0000000a000a7305 */ /* 0x000ea2000020f000 */
[----:B0-----:R-:W-:-:S02]  /*14990*/  IMAD.MOV R3, RZ, RZ, -R2 ;  /* 0x000000ffff037224 */ /* 0x001fc400078e0a02 */
[----:B------:R-:W-:Y:S02]  /*149a0*/  IMAD.MOV.U32 R2, RZ, RZ, R14 ;  /* 0x000000ffff027224 */ /* 0x000fe400078e000e */
[----:B-1----:R-:W-:Y:S02]  /*149b0*/  IMAD R7, R4, R3, R7 ;  /* 0x0000000304077224 */ /* 0x002fe400078e0207 */
[----:B--2---:R-:W-:-:S04]  /*149c0*/  IMAD.MOV R3, RZ, RZ, -R10 ;  /* 0x000000ffff037224 */ /* 0x004fc800078e0a0a */
[----:B---3--:R-:W-:Y:S01]  /*149d0*/  @P0 IMAD R7, R12, R3, R5 ;  /* 0x000000030c070224 */ /* 0x008fe200078e0205 */
[----:B------:R-:W-:Y:S01]  /*149e0*/  ISETP.NE.U32.AND P0, PT, RZ, UR6, PT ;  /* 0x00000006ff007c0c */ /* 0x000fe2000bf05070 */
[----:B------:R-:W-:-:S03]  /*149f0*/  IMAD.MOV.U32 R3, RZ, RZ, R15 ;  /* 0x000000ffff037224 */ /* 0x000fc600078e000f */
[----:B------:R-:W-:-:S13]  /*14a00*/  ISETP.NE.AND.EX P0, PT, RZ, UR7, PT, P0 ;  /* 0x00000007ff007c0c */ /* 0x000fda000bf05300 */
[----:B------:R-:W-:Y:S05]  /*14a10*/  @!P0 BRA `(.L_x_554) ;  /* 0x0000000000288947 */ /* 0x000fea0003800000 */
[----:B------:R-:W-:Y:S02]  /*14a20*/  ULDC UR8, c[0x0][0x634] ;  /* 0x00018d0000087ab9 */ /* 0x000fe40000000800 */
[----:B------:R-:W-:-:S05]  /*14a30*/  IADD3 R3, P0, R14, UR8, RZ ;  /* 0x000000080e037c10 */ /* 0x000fca000ff1e0ff */
[----:B------:R-:W-:-:S04]  /*14a40*/  IMAD.X R11, RZ, RZ, R15, P0 ;  /* 0x000000ffff0b7224 */ /* 0x000fc800000e060f */
[----:B------:R-:W-:-:S04]  /*14a50*/  IMAD.WIDE.U32 R4, R11, UR6, RZ ;  /* 0x000000060b047c25 */ /* 0x000fc8000f8e00ff */
[----:B------:R-:W-:-:S04]  /*14a60*/  IMAD.WIDE.U32 R4, P0, R3, UR7, R4 ;  /* 0x0000000703047c25 */ /* 0x000fc8000f800004 */
[----:B------:R-:W-:-:S04]  /*14a70*/  IMAD.WIDE.U32 R2, R3, UR6, RZ ;  /* 0x0000000603027c25 */ /* 0x000fc8000f8e00ff */
[----:B------:R-:W-:Y:S01]  /*14a80*/  IMAD.MOV.U32 R2, RZ, RZ, R5 ;  /* 0x000000ffff027224 */ /* 0x000fe200078e0005 */
[----:B------:R-:W-:Y:S01]  /*14a90*/  IADD3 RZ, P1, R3, R4, RZ ;  /* 0x0000000403ff7210 */ /* 0x000fe20007f3e0ff */
[----:B------:R-:W-:-:S04]  /*14aa0*/  IMAD.X R3, RZ, RZ, RZ, P0 ;  /* 0x000000ffff037224 */ /* 0x000fc800000e06ff */
[----:B------:R-:W-:-:S08]  /*14ab0*/  IMAD.WIDE.U32.X R2, R11, UR7, R2, P1 ;  /* 0x000000070b027c25 */ /* 0x000fd000088e0402 */
.L_x_554:
[--C-:B------:R-:W-:Y:S01]  /*14ac0*/  SHF.R.U64 R10, R2, UR9, R3.reuse ;  /* 0x00000009020a7c19 */ /* 0x100fe20008001203 */
[----:B------:R-:W-:Y:S01]  /*14ad0*/  ULDC.64 UR6, c[0x0][0x620] ;  /* 0x0001880000067ab9 */ /* 0x000fe20000000a00 */
[----:B------:R-:W-:Y:S01]  /*14ae0*/  SHF.R.U32.HI R2, RZ, UR9, R3 ;  /* 0x00000009ff027c19 */ /* 0x000fe20008011603 */
[----:B------:R-:W-:Y:S01]  /*14af0*/  IMAD.MOV.U32 R3, RZ, RZ, R15 ;  /* 0x000000ffff037224 */ /* 0x000fe200078e000f */
[----:B------:R-:W-:Y:S01]  /*14b00*/  IADD3 R11, P0, RZ, -R10, RZ ;  /* 0x8000000aff0b7210 */ /* 0x000fe20007f1e0ff */
[----:B------:R-:W-:-:S04]  /*14b10*/  ULDC.64 UR8, c[0x0][0x640] ;  /* 0x0001900000087ab9 */ /* 0x000fc80000000a00 */
[----:B------:R-:W-:Y:S01]  /*14b20*/  IMAD.X R2, RZ, RZ, ~R2, P0 ;  /* 0x000000ffff027224 */ /* 0x000fe200000e0e02 */
[----:B------:R-:W-:-:S03]  /*14b30*/  ISETP.NE.U32.AND P0, PT, RZ, UR8, PT ;  /* 0x00000008ff007c0c */ /* 0x000fc6000bf05070 */
[----:B------:R-:W-:Y:S01]  /*14b40*/  IMAD R2, R2, UR6, RZ ;  /* 0x0000000602027c24 */ /* 0x000fe2000f8e02ff */
[----:B------:R-:W-:-:S03]  /*14b50*/  ISETP.NE.AND.EX P0, PT, RZ, UR9, PT, P0 ;  /* 0x00000009ff007c0c */ /* 0x000fc6000bf05300 */
[----:B------:R-:W-:Y:S02]  /*14b60*/  IMAD R5, R11, UR7, R2 ;  /* 0x000000070b057c24 */ /* 0x000fe4000f8e0202 */
[----:B------:R-:W-:-:S04]  /*14b70*/  IMAD.MOV.U32 R2, RZ, RZ, R14 ;  /* 0x000000ffff027224 */ /* 0x000fc800078e000e */
[----:B------:R-:W-:Y:S01]  /*14b80*/  IMAD.WIDE.U32 R2, R11, UR6, R2 ;  /* 0x000000060b027c25 */ /* 0x000fe2000f8e0002 */
[----:B------:R-:W-:-:S03]  /*14b90*/  ULDC UR6, c[0x0][0x618] ;  /* 0x0001860000067ab9 */ /* 0x000fc60000000800 */
[----:B------:R-:W-:-:S05]  /*14ba0*/  IMAD.IADD R3, R3, 0x1, R5 ;  /* 0x0000000103037824 */ /* 0x000fca00078e0205 */
[--C-:B------:R-:W-:Y:S02]  /*14bb0*/  SHF.R.U64 R11, R2, UR6, R3.reuse ;  /* 0x00000006020b7c19 */ /* 0x100fe40008001203 */
[----:B------:R-:W-:Y:S01]  /*14bc0*/  SHF.R.U32.HI R2, RZ, UR6, R3 ;  /* 0x00000006ff027c19 */ /* 0x000fe20008011603 */
[----:B------:R-:W-:-:S03]  /*14bd0*/  ULDC UR6, c[0x0][0x608] ;  /* 0x0001820000067ab9 */ /* 0x000fc60000000800 */
[--C-:B------:R-:W-:Y:S02]  /*14be0*/  SHF.R.U64 R12, R11, UR6, R2.reuse ;  /* 0x000000060b0c7c19 */ /* 0x100fe40008001202 */
[----:B------:R-:W-:Y:S01]  /*14bf0*/  SHF.R.U32.HI R3, RZ, UR6, R2 ;  /* 0x00000006ff037c19 */ /* 0x000fe20008011602 */
[----:B------:R-:W-:-:S03]  /*14c00*/  ULDC UR6, c[0x0][0x658] ;  /* 0x0001960000067ab9 */ /* 0x000fc60000000800 */
[--C-:B------:R-:W-:Y:S02]  /*14c10*/  SHF.R.U64 R13, R12, UR6, R3.reuse ;  /* 0x000000060c0d7c19 */ /* 0x100fe40008001203 */
[----:B------:R-:W-:-:S03]  /*14c20*/  SHF.R.U32.HI R14, RZ, UR6, R3 ;  /* 0x00000006ff0e7c19 */ /* 0x000fc60008011603 */
[----:B------:R-:W-:Y:S01]  /*14c30*/  IMAD.MOV.U32 R2, RZ, RZ, R13 ;  /* 0x000000ffff027224 */ /* 0x000fe200078e000d */
[----:B------:R-:W-:Y:S01]  /*14c40*/  MOV R3, R14 ;  /* 0x0000000e00037202 */ /* 0x000fe20000000f00 */
[----:B------:R-:W-:Y:S06]  /*14c50*/  @!P0 BRA `(.L_x_555) ;  /* 0x0000000000288947 */ /* 0x000fec0003800000 */
        /* <DEDUP_REMOVED lines=10> */
.L_x_555:
[----:B------:R-:W-:Y:S01]  /*14d00*/  ULDC UR6, c[0x0][0x648] ;  /* 0x0001920000067ab9 */ /* 0x000fe20000000800 */
[----:B------:R-:W-:Y:S01]  /*14d10*/  LOP3.LUT R12, R12, UR19, RZ, 0xc0, !PT ;  /* 0x000000130c0c7c12 */ /* 0x000fe2000f8ec0ff */
[----:B------:R-:W-:Y:S01]  /*14d20*/  UISETP.NE.AND UP0, UPT, UR46, URZ, UPT ;  /* 0x0000003f2e00728c */ /* 0x000fe2000bf05270 */
[----:B------:R-:W-:Y:S01]  /*14d30*/  SHF.R.U64 R3, R2, UR6, R3 ;  /* 0x0000000602037c19 */ /* 0x000fe20008001203 */
[----:B------:R-:W-:Y:S01]  /*14d40*/  ULDC UR6, c[0x0][0x638] ;  /* 0x00018e0000067ab9 */ /* 0x000fe20000000800 */
[----:B------:R-:W-:-:S03]  /*14d50*/  LOP3.LUT R4, R11, UR4, RZ, 0xc0, !PT ;  /* 0x000000040b047c12 */ /* 0x000fc6000f8ec0ff */
[----:B------:R-:W-:Y:S01]  /*14d60*/  IMAD.MOV R2, RZ, RZ, -R3 ;  /* 0x000000ffff027224 */ /* 0x000fe200078e0a03 */
[----:B------:R-:W-:Y:S01]  /*14d70*/  PLOP3.LUT P0, PT, PT, PT, UP0, 0x40, 0x0 ;  /* 0x000000000000781c */ /* 0x000fe20003f0e808 */
[----:B------:R-:W-:Y:S01]  /*14d80*/  IMAD R12, R3, UR5, R12 ;  /* 0x00000005030c7c24 */ /* 0x000fe2000f8e020c */
[----:B------:R-:W-:Y:S01]  /*14d90*/  PLOP3.LUT P1, PT, PT, PT, UP0, 0x40, 0x0 ;  /* 0x000000000000781c */ /* 0x000fe20003f2e808 */
[----:B------:R-:W-:Y:S01]  /*14da0*/  IMAD R13, R2, UR6, R13 ;  /* 0x00000006020d7c24 */ /* 0x000fe2000f8e020d */
[----:B------:R-:W-:Y:S01]  /*14db0*/  ULDC UR6, c[0x0][0x610] ;  /* 0x0001840000067ab9 */ /* 0x000fe20000000800 */
[----:B------:R-:W-:Y:S02]  /*14dc0*/  IMAD.MOV.U32 R2, RZ, RZ, 0x1 ;  /* 0x00000001ff027424 */ /* 0x000fe400078e00ff */
[----:B------:R-:W-:Y:S01]  /*14dd0*/  IMAD R7, R12, UR6, R7 ;  /* 0x000000060c077c24 */ /* 0x000fe2000f8e0207 */
[----:B------:R-:W-:Y:S02]  /*14de0*/  ULDC UR6, c[0x0][0x600] ;  /* 0x0001800000067ab9 */ /* 0x000fe40000000800 */
[----:B------:R-:W-:-:S05]  /*14df0*/  IMAD R4, R13, UR6, R4 ;  /* 0x000000060d047c24 */ /* 0x000fca000f8e0204 */
[----:B------:R-:W-:Y:S02]  /*14e00*/  SEL R3, R4, R7, P0 ;  /* 0x0000000704037207 */ /* 0x000fe40000000000 */
[----:B------:R-:W-:-:S07]  /*14e10*/  SEL R4, R7, R4, P1 ;  /* 0x0000000407047207 */ /* 0x000fce0000800000 */
.L_x_553:
[----:B------:R-:W-:Y:S05]  /*14e20*/  BSYNC B1 ;  /* 0x0000000000017941 */ /* 0x000fea0003800000 */
.L_x_552:
[----:B------:R-:W-:-:S13]  /*14e30*/  LOP3.LUT P0, RZ, R2, 0xff, RZ, 0xc0, !PT ;  /* 0x000000ff02ff7812 */ /* 0x000fda000780c0ff */
[----:B------:R-:W-:Y:S05]  /*14e40*/  @P0 BRA `(.L_x_556) ;  /* 0xfffffff400100947 */ /* 0x000fea000383ffff */
[----:B------:R-:W-:Y:S05]  /*14e50*/  BSYNC B0 ;  /* 0x0000000000007941 */ /* 0x000fea0003800000 */
.L_x_545:
[----:B------:R-:W-:-:S03]  /*14e60*/  UMOV UR6, 0xffffffff ;  /* 0xffffffff00067882 */ /* 0x000fc60000000000 */
[----:B------:R-:W-:Y:S05]  /*14e70*/  BRA.DIV UR6, `(.L_x_557) ;  /* 0x0000000a06187947 */ /* 0x000fea000b800000 */
[----:B------:R-:W-:-:S13]  /*14e80*/  ELECT P6, URZ, PT ;  /* 0x00000000003f782f */ /* 0x000fda00038c0000 */
.L_x_578:
[----:B------:R-:W-:Y:S04]  /*14e90*/  BSSY B0, `(.L_x_558) ;  /* 0x000006b000007945 */ /* 0x000fe80003800000 */
[----:B------:R-:W-:Y:S05]  /*14ea0*/  @!P6 BRA `(.L_x_559) ;  /* 0x0000000400a4e947 */ /* 0x000fea0003800000 */
[----:B------:R-:W-:-:S04]  /*14eb0*/  ULOP3.LUT UR6, UR40, 0x2, URZ, 0xfc, !UPT ;  /* 0x0000000228067892 */ /* 0x000fc8000f8efc3f */
[----:B------:R-:W-:-:S06]  /*14ec0*/  UISETP.NE.AND UP0, UPT, UR6, 0x3, UPT ;  /* 0x000000030600788c */ /* 0x000fcc000bf05270 */
[----:B------:R-:W-:-:S13]  /*14ed0*/  PLOP3.LUT P0, PT, PT, PT, UP0, 0x80, 0x0 ;  /* 0x000000000000781c */ /* 0x000fda0003f0f008 */
[----:B------:R-:W-:Y:S05]  /*14ee0*/  @!P0 BRA `(.L_x_560) ;  /* 0x0000000000048947 */ /* 0x000fea0003800000 */
[----:B------:R-:W-:Y:S01]  /*14ef0*/  BPT.TRAP 0x1 ;  /* 0x000000040000795c */ /* 0x000fe20000300000 */
.L_x_560:
[----:B------:R-:W0:Y:S01]  /*14f00*/  S2R R3, SR_CgaCtaId ;  /* 0x0000000000037919 */ /* 0x000e220000008800 */
[----:B------:R-:W-:-:S04]  /*14f10*/  MOV R2, 0x400 ;  /* 0x0000040000027802 */ /* 0x000fc80000000f00 */
[----:B0-----:R-:W-:Y:S02]  /*14f20*/  LEA R3, R3, R2, 0x18 ;  /* 0x0000000203037211 */ /* 0x001fe400078ec0ff */
[----:B------:R-:W-:-:S03]  /*14f30*/  SHF.L.U32 R2, R0, 0x1f, RZ ;  /* 0x0000001f00027819 */ /* 0x000fc600000006ff */
[----:B------:R-:W-:-:S04]  /*14f40*/  VIADD R3, R3, 0x58 ;  /* 0x0000005803037836 */ /* 0x000fc80000000000 */
[----:B------:R-:W-:-:S04]  /*14f50*/  IMAD R5, R6, 0x8, R3 ;  /* 0x0000000806057824 */ /* 0x000fc800078e0203 */
[----:B------:R-:W0:Y:S02]  /*14f60*/  SYNCS.PHASECHK.TRANS64.TRYWAIT P0, [R5+URZ], R2 ;  /* 0x00000002050075a7 */ /* 0x000e24000800017f */
[----:B0-----:R-:W-:Y:S05]  /*14f70*/  @!P0 BRA `(.L_x_561) ;  /* 0x0000000400f88947 */ /* 0x001fea0003800000 */
.L_x_579:
[----:B------:R-:W-:-:S05]  /*14f80*/  VIADD R6, R6, 0x1 ;  /* 0x0000000106067836 */ /* 0x000fca0000000000 */
[----:B------:R-:W-:-:S04]  /*14f90*/  ISETP.NE.AND P0, PT, R6, 0xb, PT ;  /* 0x0000000b0600780c */ /* 0x000fc80003f05270 */
[----:B0-----:R-:W-:Y:S02]  /*14fa0*/  SEL R5, RZ, 0x1, P0 ;  /* 0x00000001ff057807 */ /* 0x001fe40000000000 */
[----:B------:R-:W-:Y:S02]  /*14fb0*/  SEL R6, R6, RZ, P0 ;  /* 0x000000ff06067207 */ /* 0x000fe40000000000 */
[----:B------:R-:W-:-:S03]  /*14fc0*/  LOP3.LUT R5, R0, R5, RZ, 0x3c, !PT ;  /* 0x0000000500057212 */ /* 0x000fc600078e3cff */
[----:B------:R-:W-:Y:S01]  /*14fd0*/  IMAD R7, R6, 0x8, R3 ;  /* 0x0000000806077824 */ /* 0x000fe200078e0203 */
[----:B------:R-:W-:-:S04]  /*14fe0*/  SHF.L.U32 R0, R5, 0x1f, RZ ;  /* 0x0000001f05007819 */ /* 0x000fc800000006ff */
[----:B------:R-:W0:Y:S02]  /*14ff0*/  SYNCS.PHASECHK.TRANS64.TRYWAIT P0, [R7+URZ], R0 ;  /* 0x00000000070075a7 */ /* 0x000e24000800017f */
[----:B0-----:R-:W-:Y:S05]  /*15000*/  @!P0 BRA `(.L_x_562) ;  /* 0x0000000400e88947 */ /* 0x001fea0003800000 */
.L_x_580:
[----:B0-----:R-:W-:-:S05]  /*15010*/  VIADD R0, R6, 0x1 ;  /* 0x0000000106007836 */ /* 0x001fca0000000000 */
[----:B------:R-:W-:-:S04]  /*15020*/  ISETP.NE.AND P0, PT, R0, 0xb, PT ;  /* 0x0000000b0000780c */ /* 0x000fc80003f05270 */
[----:B------:R-:W-:Y:S02]  /*15030*/  SEL R2, RZ, 0x1, P0 ;  /* 0x00000001ff027807 */ /* 0x000fe40000000000 */
[----:B------:R-:W-:Y:S02]  /*15040*/  SEL R4, R0, RZ, P0 ;  /* 0x000000ff00047207 */ /* 0x000fe40000000000 */
[----:B------:R-:W-:-:S03]  /*15050*/  LOP3.LUT R5, R5, R2, RZ, 0x3c, !PT ;  /* 0x0000000205057212 */ /* 0x000fc600078e3cff */
[----:B------:R-:W-:Y:S01]  /*15060*/  IMAD R7, R4, 0x8, R3 ;  /* 0x0000000804077824 */ /* 0x000fe200078e0203 */
[----:B------:R-:W-:-:S04]  /*15070*/  SHF.L.U32 R0, R5, 0x1f, RZ ;  /* 0x0000001f05007819 */ /* 0x000fc800000006ff */
[----:B------:R-:W0:Y:S02]  /*15080*/  SYNCS.PHASECHK.TRANS64.TRYWAIT P0, [R7+URZ], R0 ;  /* 0x00000000070075a7 */ /* 0x000e24000800017f */
[----:B0-----:R-:W-:Y:S05]  /*15090*/  @!P0 BRA `(.L_x_563) ;  /* 0x0000000400d88947 */ /* 0x001fea0003800000 */
.L_x_581:
        /* <DEDUP_REMOVED lines=9> */
.L_x_582:
        /* <DEDUP_REMOVED lines=9> */
.L_x_583:
        /* <DEDUP_REMOVED lines=9> */
.L_x_584:
        /* <DEDUP_REMOVED lines=9> */
.L_x_585:
        /* <DEDUP_REMOVED lines=9> */
.L_x_586:
        /* <DEDUP_REMOVED lines=9> */
.L_x_587:
        /* <DEDUP_REMOVED lines=9> */
.L_x_588:
[----:B0-----:R-:W-:-:S05]  /*15490*/  VIADD R0, R4, 0x1 ;  /* 0x0000000104007836 */ /* 0x001fca0000000000 */
[----:B------:R-:W-:-:S04]  /*154a0*/  ISETP.NE.AND P0, PT, R0, 0xb, PT ;  /* 0x0000000b0000780c */ /* 0x000fc80003f05270 */
[----:B------:R-:W-:Y:S02]  /*154b0*/  SEL R2, RZ, 0x1, P0 ;  /* 0x00000001ff027807 */ /* 0x000fe40000000000 */
[----:B------:R-:W-:Y:S02]  /*154c0*/  SEL R0, R0, RZ, P0 ;  /* 0x000000ff00007207 */ /* 0x000fe40000000000 */
[----:B------:R-:W-:-:S03]  /*154d0*/  LOP3.LUT R2, R5, R2, RZ, 0x3c, !PT ;  /* 0x0000000205027212 */ /* 0x000fc600078e3cff */
[----:B------:R-:W-:Y:S01]  /*154e0*/  IMAD R3, R0, 0x8, R3 ;  /* 0x0000000800037824 */ /* 0x000fe200078e0203 */
[----:B------:R-:W-:-:S07]  /*154f0*/  SHF.L.U32 R0, R2, 0x1f, RZ ;  /* 0x0000001f02007819 */ /* 0x000fce00000006ff */
.L_x_571:
[----:B0-----:R0:W1:Y:S02]  /*15500*/  SYNCS.PHASECHK.TRANS64.TRYWAIT P0, [R3+URZ], R0 ;  /* 0x00000000030075a7 */ /* 0x001064000800017f */
[----:B-1----:R-:W-:Y:S05]  /*15510*/  @!P0 NANOSLEEP.SYNCS 0x989680 ;  /* 0x009896800000895d */ /* 0x002fea0003900000 */
[----:B------:R-:W1:Y:S02]  /*15520*/  @!P0 SYNCS.PHASECHK.TRANS64 P0, [R3+URZ], R0 ;  /* 0x00000000030085a7 */ /* 0x000e64000800007f */
[----:B-1----:R-:W-:Y:S05]  /*15530*/  @!P0 BRA `(.L_x_571) ;  /* 0xfffffffc00f08947 */ /* 0x002fea000383ffff */
.L_x_559:
[----:B------:R-:W-:Y:S05]  /*15540*/  BSYNC B0 ;  /* 0x0000000000007941 */ /* 0x000fea0003800000 */
.L_x_558:
[----:B------:R-:W-:Y:S05]  /*15550*/  EXIT ;  /* 0x000000000000794d */ /* 0x000fea0003800000 */
.L_x_22:
[----:B-1----:R1:W2:Y:S02]  /*15560*/  SYNCS.PHASECHK.TRANS64.TRYWAIT P1, [R3+URZ], R0 ;  /* 0x00000000030075a7 */ /* 0x0022a4000802017f */
[----:B--2---:R-:W-:Y:S05]  /*15570*/  @!P1 NANOSLEEP.SYNCS 0x989680 ;  /* 0x009896800000995d */ /* 0x004fea0003900000 */
[----:B------:R-:W2:Y:S02]  /*15580*/  @!P1 SYNCS.PHASECHK.TRANS64 P1, [R3+URZ], R0 ;  /* 0x00000000030095a7 */ /* 0x000ea4000802007f */
[----:B--2---:R-:W-:Y:S05]  /*15590*/  @!P1 BRA `(.L_x_22) ;  /* 0xfffffffc00f09947 */ /* 0x004fea000383ffff */
[----:B------:R-:W-:Y:S05]  /*155a0*/  BRA `(.L_x_21) ;  /* 0xfffffec0008c7947 */ /* 0x000fea000383ffff */
.L_x_27:
[----:B-1----:R-:W-:-:S04]  /*155b0*/  IMAD.U32 R7, RZ, RZ, UR4 ;  /* 0x00000004ff077e24 */ /* 0x002fc8000f8e00ff */
[----:B------:R1:W2:Y:S03]  /*155c0*/  SYNCS.PHASECHK.TRANS64.TRYWAIT P1, [R7+URZ], R5 ;  /* 0x00000005070075a7 */ /* 0x0002a6000802017f */
[----:B--2---:R-:W-:Y:S05]  /*155d0*/  @!P1 NANOSLEEP.SYNCS 0x989680 ;  /* 0x009896800000995d */ /* 0x004fea0003900000 */
[----:B------:R-:W2:Y:S02]  /*155e0*/  @!P1 SYNCS.PHASECHK.TRANS64 P1, [R7+URZ], R5 ;  /* 0x00000005070095a7 */ /* 0x000ea4000802007f */
[----:B--2---:R-:W-:Y:S05]  /*155f0*/  @!P1 BRA `(.L_x_27) ;  /* 0xfffffffc00ec9947 */ /* 0x004fea000383ffff */
[----:B------:R-:W-:Y:S05]  /*15600*/  BRA `(.L_x_26) ;  /* 0xfffffec400c87947 */ /* 0x000fea000383ffff */
.L_x_546:
[----:B------:R-:W-:Y:S01]  /*15610*/  BSSY B1, `(.L_x_572) ;  /* 0x0000006000017945 */ /* 0x000fe20003800000 */
[----:B------:R-:W-:-:S07]  /*15620*/  IMAD.MOV.U32 R15, RZ, RZ, -0x1 ;  /* 0xffffffffff0f7424 */ /* 0x000fce00078e00ff */
[----:B------:R-:W-:Y:S05]  /*15630*/  WARPSYNC.COLLECTIVE R15, `(.L_x_573) ;  /* 0x000000000f0c7348 */ /* 0x000fea0003c00000 */
[----:B------:R-:W-:Y:S02]  /*15640*/  ELECT P6, UR62, PT ;  /* 0x00000000003e782f */ /* 0x000fe400038c0000 */
[----:B------:R-:W-:Y:S01]  /*15650*/  MOV R14, UR62 ;  /* 0x0000003e000e7c02 */ /* 0x000fe20008000f00 */
[----:B------:R-:W-:Y:S10]  /*15660*/  ENDCOLLECTIVE ;  /* 0x000000000000791b */ /* 0x000ff40003800000 */
.L_x_573:
[----:B------:R-:W-:Y:S05]  /*15670*/  BSYNC B1 ;  /* 0x0000000000017941 */ /* 0x000fea0003800000 */
.L_x_572:
[----:B------:R-:W-:Y:S05]  /*15680*/  BRA `(.L_x_574) ;  /* 0xffffffec000c7947 */ /* 0x000fea000383ffff */
.L_x_549:
[----:B0-----:R0:W1:Y:S02]  /*15690*/  SYNCS.PHASECHK.TRANS64.TRYWAIT P0, [R5+URZ+0x58], R14 ;  /* 0x0000580e050075a7 */ /* 0x001064000800017f */
[----:B-1----:R-:W-:Y:S05]  /*156a0*/  @!P0 NANOSLEEP.SYNCS 0x989680 ;  /* 0x009896800000895d */ /* 0x002fea0003900000 */
[----:B------:R-:W1:Y:S02]  /*156b0*/  @!P0 SYNCS.PHASECHK.TRANS64 P0, [R5+URZ+0x58], R14 ;  /* 0x0000580e050085a7 */ /* 0x000e64000800007f */
[----:B-1----:R-:W-:Y:S05]  /*156c0*/  @!P0 BRA `(.L_x_549) ;  /* 0xfffffffc00f08947 */ /* 0x002fea000383ffff */
[----:B------:R-:W-:Y:S05]  /*156d0*/  BRA `(.L_x_575) ;  /* 0xffffffec00447947 */ /* 0x000fea000383ffff */
.L_x_557:
[----:B------:R-:W-:Y:S01]  /*156e0*/  BSSY B0, `(.L_x_576) ;  /* 0x0000006000007945 */ /* 0x000fe20003800000 */
[----:B------:R-:W-:-:S07]  /*156f0*/  IMAD.MOV.U32 R15, RZ, RZ, -0x1 ;  /* 0xffffffffff0f7424 */ /* 0x000fce00078e00ff */
[----:B------:R-:W-:Y:S05]  /*15700*/  WARPSYNC.COLLECTIVE R15, `(.L_x_577) ;  /* 0x000000000f0c7348 */ /* 0x000fea0003c00000 */
[----:B------:R-:W-:Y:S02]  /*15710*/  ELECT P6, UR62, PT ;  /* 0x00000000003e782f */ /* 0x000fe400038c0000 */
[----:B------:R-:W-:Y:S01]  /*15720*/  MOV R14, UR62 ;  /* 0x0000003e000e7c02 */ /* 0x000fe20008000f00 */
[----:B------:R-:W-:Y:S10]  /*15730*/  ENDCOLLECTIVE ;  /* 0x000000000000791b */ /* 0x000ff40003800000 */
.L_x_577:
[----:B------:R-:W-:Y:S05]  /*15740*/  BSYNC B0 ;  /* 0x0000000000007941 */ /* 0x000fea0003800000 */
.L_x_576:
[----:B------:R-:W-:Y:S05]  /*15750*/  BRA `(.L_x_578) ;  /* 0xfffffff400cc7947 */ /* 0x000fea000383ffff */
.L_x_561:
[----:B0-----:R0:W1:Y:S02]  /*15760*/  SYNCS.PHASECHK.TRANS64.TRYWAIT P0, [R5+URZ], R2 ;  /* 0x00000002050075a7 */ /* 0x001064000800017f */
[----:B-1----:R-:W-:Y:S05]  /*15770*/  @!P0 NANOSLEEP.SYNCS 0x989680 ;  /* 0x009896800000895d */ /* 0x002fea0003900000 */
[----:B------:R-:W1:Y:S02]  /*15780*/  @!P0 SYNCS.PHASECHK.TRANS64 P0, [R5+URZ], R2 ;  /* 0x00000002050085a7 */ /* 0x000e64000800007f */
[----:B-1----:R-:W-:Y:S05]  /*15790*/  @!P0 BRA `(.L_x_561) ;  /* 0xfffffffc00f08947 */ /* 0x002fea000383ffff */
[----:B------:R-:W-:Y:S05]  /*157a0*/  BRA `(.L_x_579) ;  /* 0xfffffff400f47947 */ /* 0x000fea000383ffff */
.L_x_562:
[----:B0-----:R0:W1:Y:S02]  /*157b0*/  SYNCS.PHASECHK.TRANS64.TRYWAIT P0, [R7+URZ], R0 ;  /* 0x00000000070075a7 */ /* 0x001064000800017f */
[----:B-1----:R-:W-:Y:S05]  /*157c0*/  @!P0 NANOSLEEP.SYNCS 0x989680 ;  /* 0x009896800000895d */ /* 0x002fea0003900000 */
[----:B------:R-:W1:Y:S02]  /*157d0*/  @!P0 SYNCS.PHASECHK.TRANS64 P0, [R7+URZ], R0 ;  /* 0x00000000070085a7 */ /* 0x000e64000800007f */
[----:B-1----:R-:W-:Y:S05]  /*157e0*/  @!P0 BRA `(.L_x_562) ;  /* 0xfffffffc00f08947 */ /* 0x002fea000383ffff */
[----:B------:R-:W-:Y:S05]  /*157f0*/  BRA `(.L_x_580) ;  /* 0xfffffff800047947 */ /* 0x000fea000383ffff */
.L_x_563:
[----:B0-----:R0:W1:Y:S02]  /*15800*/  SYNCS.PHASECHK.TRANS64.TRYWAIT P0, [R7+URZ], R0 ;  /* 0x00000000070075a7 */ /* 0x001064000800017f */
[----:B-1----:R-:W-:Y:S05]  /*15810*/  @!P0 NANOSLEEP.SYNCS 0x989680 ;  /* 0x009896800000895d */ /* 0x002fea0003900000 */
[----:B------:R-:W1:Y:S02]  /*15820*/  @!P0 SYNCS.PHASECHK.TRANS64 P0, [R7+URZ], R0 ;  /* 0x00000000070085a7 */ /* 0x000e64000800007f */
[----:B-1----:R-:W-:Y:S05]  /*15830*/  @!P0 BRA `(.L_x_563) ;  /* 0xfffffffc00f08947 */ /* 0x002fea000383ffff */
[----:B------:R-:W-:Y:S05]  /*15840*/  BRA `(.L_x_581) ;  /* 0xfffffff800147947 */ /* 0x000fea000383ffff */
.L_x_564:
[----:B0-----:R0:W1:Y:S02]  /*15850*/  SYNCS.PHASECHK.TRANS64.TRYWAIT P0, [R7+URZ], R0 ;  /* 0x00000000070075a7 */ /* 0x001064000800017f */
[----:B-1----:R-:W-:Y:S05]  /*15860*/  @!P0 NANOSLEEP.SYNCS 0x989680 ;  /* 0x009896800000895d */ /* 0x002fea0003900000 */
[----:B------:R-:W1:Y:S02]  /*15870*/  @!P0 SYNCS.PHASECHK.TRANS64 P0, [R7+URZ], R0 ;  /* 0x00000000070085a7 */ /* 0x000e64000800007f */
[----:B-1----:R-:W-:Y:S05]  /*15880*/  @!P0 BRA `(.L_x_564) ;  /* 0xfffffffc00f08947 */ /* 0x002fea000383ffff */
[----:B------:R-:W-:Y:S05]  /*15890*/  BRA `(.L_x_582) ;  /* 0xfffffff800247947 */ /* 0x000fea000383ffff */
.L_x_565:
[----:B0-----:R0:W1:Y:S02]  /*158a0*/  SYNCS.PHASECHK.TRANS64.TRYWAIT P0, [R7+URZ], R0 ;  /* 0x00000000070075a7 */ /* 0x001064000800017f */
[----:B-1----:R-:W-:Y:S05]  /*158b0*/  @!P0 NANOSLEEP.SYNCS 0x989680 ;  /* 0x009896800000895d */ /* 0x002fea0003900000 */
[----:B------:R-:W1:Y:S02]  /*158c0*/  @!P0 SYNCS.PHASECHK.TRANS64 P0, [R7+URZ], R0 ;  /* 0x00000000070085a7 */ /* 0x000e64000800007f */
[----:B-1----:R-:W-:Y:S05]  /*158d0*/  @!P0 BRA `(.L_x_565) ;  /* 0xfffffffc00f08947 */ /* 0x002fea000383ffff */
[----:B------:R-:W-:Y:S05]  /*158e0*/  BRA `(.L_x_583) ;  /* 0xfffffff800347947 */ /* 0x000fea000383ffff */
.L_x_566:
[----:B0-----:R0:W1:Y:S02]  /*158f0*/  SYNCS.PHASECHK.TRANS64.TRYWAIT P0, [R7+URZ], R0 ;  /* 0x00000000070075a7 */ /* 0x001064000800017f */
[----:B-1----:R-:W-:Y:S05]  /*15900*/  @!P0 NANOSLEEP.SYNCS 0x989680 ;  /* 0x009896800000895d */ /* 0x002fea0003900000 */
[----:B------:R-:W1:Y:S02]  /*15910*/  @!P0 SYNCS.PHASECHK.TRANS64 P0, [R7+URZ], R0 ;  /* 0x00000000070085a7 */ /* 0x000e64000800007f */
[----:B-1----:R-:W-:Y:S05]  /*15920*/  @!P0 BRA `(.L_x_566) ;  /* 0xfffffffc00f08947 */ /* 0x002fea000383ffff */
[----:B------:R-:W-:Y:S05]  /*15930*/  BRA `(.L_x_584) ;  /* 0xfffffff800447947 */ /* 0x000fea000383ffff */
.L_x_567:
[----:B0-----:R0:W1:Y:S02]  /*15940*/  SYNCS.PHASECHK.TRANS64.TRYWAIT P0, [R7+URZ], R0 ;  /* 0x00000000070075a7 */ /* 0x001064000800017f */
[----:B-1----:R-:W-:Y:S05]  /*15950*/  @!P0 NANOSLEEP.SYNCS 0x989680 ;  /* 0x009896800000895d */ /* 0x002fea0003900000 */
[----:B------:R-:W1:Y:S02]  /*15960*/  @!P0 SYNCS.PHASECHK.TRANS64 P0, [R7+URZ], R0 ;  /* 0x00000000070085a7 */ /* 0x000e64000800007f */
[----:B-1----:R-:W-:Y:S05]  /*15970*/  @!P0 BRA `(.L_x_567) ;  /* 0xfffffffc00f08947 */ /* 0x002fea000383ffff */
[----:B------:R-:W-:Y:S05]  /*15980*/  BRA `(.L_x_585) ;  /* 0xfffffff800547947 */ /* 0x000fea000383ffff */
.L_x_568:
[----:B0-----:R0:W1:Y:S02]  /*15990*/  SYNCS.PHASECHK.TRANS64.TRYWAIT P0, [R7+URZ], R0 ;  /* 0x00000000070075a7 */ /* 0x001064000800017f */
[----:B-1----:R-:W-:Y:S05]  /*159a0*/  @!P0 NANOSLEEP.SYNCS 0x989680 ;  /* 0x009896800000895d */ /* 0x002fea0003900000 */
[----:B------:R-:W1:Y:S02]  /*159b0*/  @!P0 SYNCS.PHASECHK.TRANS64 P0, [R7+URZ], R0 ;  /* 0x00000000070085a7 */ /* 0x000e64000800007f */
[----:B-1----:R-:W-:Y:S05]  /*159c0*/  @!P0 BRA `(.L_x_568) ;  /* 0xfffffffc00f08947 */ /* 0x002fea000383ffff */
[----:B------:R-:W-:Y:S05]  /*159d0*/  BRA `(.L_x_586) ;  /* 0xfffffff800647947 */ /* 0x000fea000383ffff */
.L_x_569:
[----:B0-----:R0:W1:Y:S02]  /*159e0*/  SYNCS.PHASECHK.TRANS64.TRYWAIT P0, [R7+URZ], R0 ;  /* 0x00000000070075a7 */ /* 0x001064000800017f */
[----:B-1----:R-:W-:Y:S05]  /*159f0*/  @!P0 NANOSLEEP.SYNCS 0x989680 ;  /* 0x009896800000895d */ /* 0x002fea0003900000 */
[----:B------:R-:W1:Y:S02]  /*15a00*/  @!P0 SYNCS.PHASECHK.TRANS64 P0, [R7+URZ], R0 ;  /* 0x00000000070085a7 */ /* 0x000e64000800007f */
[----:B-1----:R-:W-:Y:S05]  /*15a10*/  @!P0 BRA `(.L_x_569) ;  /* 0xfffffffc00f08947 */ /* 0x002fea000383ffff */
[----:B------:R-:W-:Y:S05]  /*15a20*/  BRA `(.L_x_587) ;  /* 0xfffffff800747947 */ /* 0x000fea000383ffff */
.L_x_570:
[----:B0-----:R0:W1:Y:S02]  /*15a30*/  SYNCS.PHASECHK.TRANS64.TRYWAIT P0, [R7+URZ], R0 ;  /* 0x00000000070075a7 */ /* 0x001064000800017f */
[----:B-1----:R-:W-:Y:S05]  /*15a40*/  @!P0 NANOSLEEP.SYNCS 0x989680 ;  /* 0x009896800000895d */ /* 0x002fea0003900000 */
[----:B------:R-:W1:Y:S02]  /*15a50*/  @!P0 SYNCS.PHASECHK.TRANS64 P0, [R7+URZ], R0 ;  /* 0x00000000070085a7 */ /* 0x000e64000800007f */
[----:B-1----:R-:W-:Y:S05]  /*15a60*/  @!P0 BRA `(.L_x_570) ;  /* 0xfffffffc00f08947 */ /* 0x002fea000383ffff */
[----:B------:R-:W-:Y:S05]  /*15a70*/  BRA `(.L_x_588) ;  /* 0xfffffff800847947 */ /* 0x000fea000383ffff */
.L_x_589:
[----:B------:R-:W-:-:S00]  /*15a80*/  BRA `(.L_x_589) ;  /* 0xfffffffc00fc7947 */ /* 0x000fc0000383ffff */
[----:B------:R-:W-:-:S00]  /*15a90*/  NOP ;  /* 0x0000000000007918 */ /* 0x000fc00000000000 */
        /* <DEDUP_REMOVED lines=14> */
.L_x_590:


//--------------------- .nv.global.init           --------------------------
	.section	.nv.global.init,"aw",@progbits
.nv.global.init:
	.type		$str$22,@object
	.size		$str$22,($str$23 - $str$22)
$str$22:
        /*0000*/ 	.byte	0x6b, 0x5f, 0x74, 0x69, 0x6c, 0x65, 0x5f, 0x63, 0x6f, 0x75, 0x6e, 0x74, 0x20, 0x3e, 0x3d, 0x20
        /*0010*/ 	.byte	0x31, 0x00
	.type		$str$23,@object
	.size		$str$23,(__unnamed_1 - $str$23)
$str$23:
        /*0012*/ 	.byte	0x2f, 0x74, 0x6d, 0x70, 0x2f, 0x63, 0x75, 0x74, 0x6c, 0x61, 0x73, 0x73, 0x5f, 0x73, 0x77, 0x65
        /*0022*/ 	.byte	0x65, 0x70, 0x5f, 0x73, 0x72, 0x63, 0x2f, 0x69, 0x6e, 0x63, 0x6c, 0x75, 0x64, 0x65, 0x2f, 0x63
        /*0032*/ 	.byte	0x75, 0x74, 0x6c, 0x61, 0x73, 0x73, 0x2f, 0x67, 0x65, 0x6d, 0x6d, 0x2f, 0x63, 0x6f, 0x6c, 0x6c
        /*0042*/ 	.byte	0x65, 0x63, 0x74, 0x69, 0x76, 0x65, 0x2f, 0x73, 0x6d, 0x39, 0x30, 0x5f, 0x6d, 0x6d, 0x61, 0x5f
        /*0052*/ 	.byte	0x74, 0x6d, 0x61, 0x5f, 0x67, 0x6d, 0x6d, 0x61, 0x5f, 0x73, 0x73, 0x5f, 0x77, 0x61, 0x72, 0x70
        /*0062*/ 	.byte	0x73, 0x70, 0x65, 0x63, 0x69, 0x61, 0x6c, 0x69, 0x7a, 0x65, 0x64, 0x2e, 0x68, 0x70, 0x70, 0x00
	.type		__unnamed_1,@object
	.size		__unnamed_1,(.L_0 - __unnamed_1)
__unnamed_1:
        /* <DEDUP_REMOVED lines=181> */
        /*0bc2*/ 	.byte	0x65, 0x6e, 0x74, 0x69, 0x74, 0x79, 0x5d, 0x00
.L_0:


//--------------------- .nv.shared._ZN7cutlass13device_kernelINS_4gemm6kernel13GemmUniversalIN4cute5tupleIJiiiiEEENS1_10collective13CollectiveMmaINS1_34MainloopSm90TmaGmmaWarpSpecializedILi11ENS5_IJNS4_1CILi2EEENSA_ILi1EEESC_EEENS1_35KernelTmaWarpSpecializedCooperativeEEENS5_IJNSA_ILi512EEENSA_ILi128EEENSA_ILi16EEEEEENS_6half_tENS5_IJlSC_lEEESK_SL_NS4_8TiledMMAINS4_8MMA_AtomIJNS4_4SM904GMMA26MMA_64x128x16_F32F16F16_SSILNSP_5MajorE0ELSR_0ELNSP_7ScaleInE1ELSS_1EEEEEENS4_6LayoutISD_NS5_IJSC_NSA_ILi0EEESW_EEEEENS5_IJNS4_10UnderscoreESZ_SZ_EEEEENS4_13SM90_TMA_LOADENS4_14ComposedLayoutINS4_7SwizzleILi1ELi4ELi3EEENS4_18smem_ptr_flag_bitsILi16EEENSV_INS5_IJNSA_ILi8EEESI_EEENS5_IJSI_SC_EEEEEEEvNS4_8identityENS4_23SM90_TMA_LOAD_MULTICASTES1C_vS1D_EENS_8epilogue10collective6detail29Sm90TmaWarpSpecializedAdapterINS1H_15DefaultEpilogueISK_SL_SL_NS1G_6thread17LinearCombinationISK_Li1EffLNS1L_9ScaleType4KindE0ELNS_15FloatRoundStyleE2ESK_EENS1_15EpilogueDefaultEEEEEvvEEEEvNT_6ParamsE --------------------------
	.section	.nv.shared._ZN7cutlass13device_kernelINS_4gemm6kernel13GemmUniversalIN4cute5tupleIJiiiiEEENS1_10collective13CollectiveMmaINS1_34MainloopSm90TmaGmmaWarpSpecializedILi11ENS5_IJNS4_1CILi2EEENSA_ILi1EEESC_EEENS1_35KernelTmaWarpSpecializedCooperativeEEENS5_IJNSA_ILi512EEENSA_ILi128EEENSA_ILi16EEEEEENS_6half_tENS5_IJlSC_lEEESK_SL_NS4_8TiledMMAINS4_8MMA_AtomIJNS4_4SM904GMMA26MMA_64x128x16_F32F16F16_SSILNSP_5MajorE0ELSR_0ELNSP_7ScaleInE1ELSS_1EEEEEENS4_6LayoutISD_NS5_IJSC_NSA_ILi0EEESW_EEEEENS5_IJNS4_10UnderscoreESZ_SZ_EEEEENS4_13SM90_TMA_LOADENS4_14ComposedLayoutINS4_7SwizzleILi1ELi4ELi3EEENS4_18smem_ptr_flag_bitsILi16EEENSV_INS5_IJNSA_ILi8EEESI_EEENS5_IJSI_SC_EEEEEEEvNS4_8identityENS4_23SM90_TMA_LOAD_MULTICASTES1C_vS1D_EENS_8epilogue10collective6detail29Sm90TmaWarpSpecializedAdapterINS1H_15DefaultEpilogueISK_SL_SL_NS1G_6thread17LinearCombinationISK_Li1EffLNS1L_9ScaleType4KindE0ELNS_15FloatRoundStyleE2ESK_EENS1_15EpilogueDefaultEEEEEvvEEEEvNT_6ParamsE,"aw",@nobits
	.sectionflags	@""
	.align	16
	.zero		1024


//--------------------- .nv.shared.reserved.0     --------------------------
	.section	.nv.shared.reserved.0,"aw",@nobits
	.weak		__nv_reservedSMEM_offset_0_alias
	.size		__nv_reservedSMEM_offset_0_alias, 0, 0
	.other		__nv_reservedSMEM_offset_0_alias,@"STO_CUDA_RESERVED_SHARED STV_DEFAULT"
__nv_reservedSMEM_offset_0_alias:
	.zero		0


//--------------------- .nv.global                --------------------------
	.section	.nv.global,"aw",@nobits
.nv.global:
	.type		_ZN40_INTERNAL_7c8fcd2e_4_k_cu_1da90d80_154854cute1_E,@object
	.size		_ZN40_INTERNAL_7c8fcd2e_4_k_cu_1da90d80_154854cute1_E,(_ZN40_INTERNAL_7c8fcd2e_4_k_cu_1da90d80_154854cuda3std3__45__cpo6cbeginE - _ZN40_INTERNAL_7c8fcd2e_4_k_cu_1da90d80_154854cute1_E)
_ZN40_INTERNAL_7c8fcd2e_4_k_cu_1da90d80_154854cute1_E:
	.zero		1
	.type		_ZN40_INTERNAL_7c8fcd2e_4_k_cu_1da90d80_154854cuda3std3__45__cpo6cbeginE,@object
	.size		_ZN40_INTERNAL_7c8fcd2e_4_k_cu_1da90d80_154854cuda3std3__45__cpo6cbeginE,(_ZN40_INTERNAL_7c8fcd2e_4_k_cu_1da90d80_154854cuda3std3__48in_placeE - _ZN40_INTERNAL_7c8fcd2e_4_k_cu_1da90d80_154854cuda3std3__45__cpo6cbeginE)
_ZN40_INTERNAL_7c8fcd2e_4_k_cu_1da90d80_154854cuda3std3__45__cpo6cbeginE:
	.zero		1
	.type		_ZN40_INTERNAL_7c8fcd2e_4_k_cu_1da90d80_154854cuda3std3__48in_placeE,@object
	.size		_ZN40_INTERNAL_7c8fcd2e_4_k_cu_1da90d80_154854cuda3std3__48in_placeE,(_ZN40_INTERNAL_7c8fcd2e_4_k_cu_1da90d80_154854cuda3std6ranges3__45__cpo9iter_moveE - _ZN40_INTERNAL_7c8fcd2e_4_k_cu_1da90d80_154854cuda3std3__48in_placeE)
_ZN40_INTERNAL_7c8fcd2e_4_k_cu_1da90d80_154854cuda3std3__48in_placeE:
	.zero		1
	.type		_ZN40_INTERNAL_7c8fcd2e_4_k_cu_1da90d80_154854cuda3std6ranges3__45__cpo9iter_moveE,@object
	.size		_ZN40_INTERNAL_7c8fcd2e_4_k_cu_1da90d80_154854cuda3std6ranges3__45__cpo9iter_moveE,(_ZN40_INTERNAL_7c8fcd2e_4_k_cu_1da90d80_154854cuda3std3__45__cpo5beginE - _ZN40_INTERNAL_7c8fcd2e_4_k_cu_1da90d80_154854cuda3std6ranges3__45__cpo9iter_moveE)
_ZN40_INTERNAL_7c8fcd2e_4_k_cu_1da90d80_154854cuda3std6ranges3__45__cpo9iter_moveE:
	.zero		1
	.type		_ZN40_INTERNAL_7c8fcd2e_4_k_cu_1da90d80_154854cuda3std3__45__cpo5beginE,@object
	.size		_ZN40_INTERNAL_7c8fcd2e_4_k_cu_1da90d80_154854cuda3std3__45__cpo5beginE,(_ZN40_INTERNAL_7c8fcd2e_4_k_cu_1da90d80_154854cuda3std3__442_GLOBAL__N__7c8fcd2e_4_k_cu_1da90d80_154856ignoreE - _ZN40_INTERNAL_7c8fcd2e_4_k_cu_1da90d80_154854cuda3std3__45__cpo5beginE)
_ZN40_INTERNAL_7c8fcd2e_4_k_cu_1da90d80_154854cuda3std3__45__cpo5beginE:
	.zero		1
	.type		_ZN40_INTERNAL_7c8fcd2e_4_k_cu_1da90d80_154854cuda3std3__442_GLOBAL__N__7c8fcd2e_4_k_cu_1da90d80_154856ignoreE,@object
	.size		_ZN40_INTERNAL_7c8fcd2e_4_k_cu_1da90d80_154854cuda3std3__442_GLOBAL__N__7c8fcd2e_4_k_cu_1da90d80_154856ignoreE,(_ZN40_INTERNAL_7c8fcd2e_4_k_cu_1da90d80_154854cute7productE - _ZN40_INTERNAL_7c8fcd2e_4_k_cu_1da90d80_154854cuda3std3__442_GLOBAL__N__7c8fcd2e_4_k_cu_1da90d80_154856ignoreE)
_ZN40_INTERNAL_7c8fcd2e_4_k_cu_1da90d80_154854cuda3std3__442_GLOBAL__N__7c8fcd2e_4_k_cu_1da90d80_154856ignoreE:
	.zero		1
	.type		_ZN40_INTERNAL_7c8fcd2e_4_k_cu_1da90d80_154854cute7productE,@object
	.size		_ZN40_INTERNAL_7c8fcd2e_4_k_cu_1da90d80_154854cute7productE,(_ZN40_INTERNAL_7c8fcd2e_4_k_cu_1da90d80_154854cuda3std3__45__cpo3endE - _ZN40_INTERNAL_7c8fcd2e_4_k_cu_1da90d80_154854cute7productE)
_ZN40_INTERNAL_7c8fcd2e_4_k_cu_1da90d80_154854cute7productE:
	.zero		1
	.type		_ZN40_INTERNAL_7c8fcd2e_4_k_cu_1da90d80_154854cuda3std3__45__cpo3endE,@object
	.size		_ZN40_INTERNAL_7c8fcd2e_4_k_cu_1da90d80_154854cuda3std3__45__cpo3endE,(_ZN40_INTERNAL_7c8fcd2e_4_k_cu_1da90d80_154854cuda3std3__419piecewise_constructE - _ZN40_INTERNAL_7c8fcd2e_4_k_cu_1da90d80_154854cuda3std3__45__cpo3endE)
_ZN40_INTERNAL_7c8fcd2e_4_k_cu_1da90d80_154854cuda3std3__45__cpo3endE:
	.zero		1
	.type		_ZN40_INTERNAL_7c8fcd2e_4_k_cu_1da90d80_154854cuda3std3__419piecewise_constructE,@object
	.size		_ZN40_INTERNAL_7c8fcd2e_4_k_cu_1da90d80_154854cuda3std3__419piecewise_constructE,(_ZN40_INTERNAL_7c8fcd2e_4_k_cu_1da90d80_154854cuda3std3__45__cpo4cendE - _ZN40_INTERNAL_7c8fcd2e_4_k_cu_1da90d80_154854cuda3std3__419piecewise_constructE)
_ZN40_INTERNAL_7c8fcd2e_4_k_cu_1da90d80_154854cuda3std3__419piecewise_constructE:
	.zero		1
	.type		_ZN40_INTERNAL_7c8fcd2e_4_k_cu_1da90d80_154854cuda3std3__45__cpo4cendE,@object
	.size		_ZN40_INTERNAL_7c8fcd2e_4_k_cu_1da90d80_154854cuda3std3__45__cpo4cendE,(_ZN40_INTERNAL_7c8fcd2e_4_k_cu_1da90d80_154854cuda3std6ranges3__45__cpo4swapE - _ZN40_INTERNAL_7c8fcd2e_4_k_cu_1da90d80_154854cuda3std3__45__cpo4cendE)
_ZN40_INTERNAL_7c8fcd2e_4_k_cu_1da90d80_154854cuda3std3__45__cpo4cendE:
	.zero		1
	.type		_ZN40_INTERNAL_7c8fcd2e_4_k_cu_1da90d80_154854cuda3std6ranges3__45__cpo4swapE,@object
	.size		_ZN40_INTERNAL_7c8fcd2e_4_k_cu_1da90d80_154854cuda3std6ranges3__45__cpo4swapE,(.L_8 - _ZN40_INTERNAL_7c8fcd2e_4_k_cu_1da90d80_154854cuda3std6ranges3__45__cpo4swapE)
_ZN40_INTERNAL_7c8fcd2e_4_k_cu_1da90d80_154854cuda3std6ranges3__45__cpo4swapE:
	.zero		1
.L_8:


//--------------------- .nv.constant0._ZN7cutlass13device_kernelINS_4gemm6kernel13GemmUniversalIN4cute5tupleIJiiiiEEENS1_10collective13CollectiveMmaINS1_34MainloopSm90TmaGmmaWarpSpecializedILi11ENS5_IJNS4_1CILi2EEENSA_ILi1EEESC_EEENS1_35KernelTmaWarpSpecializedCooperativeEEENS5_IJNSA_ILi512EEENSA_ILi128EEENSA_ILi16EEEEEENS_6half_tENS5_IJlSC_lEEESK_SL_NS4_8TiledMMAINS4_8MMA_AtomIJNS4_4SM904GMMA26MMA_64x128x16_F32F16F16_SSILNSP_5MajorE0ELSR_0ELNSP_7ScaleInE1ELSS_1EEEEEENS4_6LayoutISD_NS5_IJSC_NSA_ILi0EEESW_EEEEENS5_IJNS4_10UnderscoreESZ_SZ_EEEEENS4_13SM90_TMA_LOADENS4_14ComposedLayoutINS4_7SwizzleILi1ELi4ELi3EEENS4_18smem_ptr_flag_bitsILi16EEENSV_INS5_IJNSA_ILi8EEESI_EEENS5_IJSI_SC_EEEEEEEvNS4_8identityENS4_23SM90_TMA_LOAD_MULTICASTES1C_vS1D_EENS_8epilogue10collective6detail29Sm90TmaWarpSpecializedAdapterINS1H_15DefaultEpilogueISK_SL_SL_NS1G_6thread17LinearCombinationISK_Li1EffLNS1L_9ScaleType4KindE0ELNS_15FloatRoundStyleE2ESK_EENS1_15EpilogueDefaultEEEEEvvEEEEvNT_6ParamsE --------------------------
	.section	.nv.constant0._ZN7cutlass13device_kernelINS_4gemm6kernel13GemmUniversalIN4cute5tupleIJiiiiEEENS1_10collective13CollectiveMmaINS1_34MainloopSm90TmaGmmaWarpSpecializedILi11ENS5_IJNS4_1CILi2EEENSA_ILi1EEESC_EEENS1_35KernelTmaWarpSpecializedCooperativeEEENS5_IJNSA_ILi512EEENSA_ILi128EEENSA_ILi16EEEEEENS_6half_tENS5_IJlSC_lEEESK_SL_NS4_8TiledMMAINS4_8MMA_AtomIJNS4_4SM904GMMA26MMA_64x128x16_F32F16F16_SSILNSP_5MajorE0ELSR_0ELNSP_7ScaleInE1ELSS_1EEEEEENS4_6LayoutISD_NS5_IJSC_NSA_ILi0EEESW_EEEEENS5_IJNS4_10UnderscoreESZ_SZ_EEEEENS4_13SM90_TMA_LOADENS4_14ComposedLayoutINS4_7SwizzleILi1ELi4ELi3EEENS4_18smem_ptr_flag_bitsILi16EEENSV_INS5_IJNSA_ILi8EEESI_EEENS5_IJSI_SC_EEEEEEEvNS4_8identityENS4_23SM90_TMA_LOAD_MULTICASTES1C_vS1D_EENS_8epilogue10collective6detail29Sm90TmaWarpSpecializedAdapterINS1H_15DefaultEpilogueISK_SL_SL_NS1G_6thread17LinearCombinationISK_Li1EffLNS1L_9ScaleType4KindE0ELNS_15FloatRoundStyleE2ESK_EENS1_15EpilogueDefaultEEEEEvvEEEEvNT_6ParamsE,"a",@progbits
	.sectionflags	@""
	.align	4
.nv.constant0._ZN7cutlass13device_kernelINS_4gemm6kernel13GemmUniversalIN4cute5tupleIJiiiiEEENS1_10collective13CollectiveMmaINS1_34MainloopSm90TmaGmmaWarpSpecializedILi11ENS5_IJNS4_1CILi2EEENSA_ILi1EEESC_EEENS1_35KernelTmaWarpSpecializedCooperativeEEENS5_IJNSA_ILi512EEENSA_ILi128EEENSA_ILi16EEEEEENS_6half_tENS5_IJlSC_lEEESK_SL_NS4_8TiledMMAINS4_8MMA_AtomIJNS4_4SM904GMMA26MMA_64x128x16_F32F16F16_SSILNSP_5MajorE0ELSR_0ELNSP_7ScaleInE1ELSS_1EEEEEENS4_6LayoutISD_NS5_IJSC_NSA_ILi0EEESW_EEEEENS5_IJNS4_10UnderscoreESZ_SZ_EEEEENS4_13SM90_TMA_LOADENS4_14ComposedLayoutINS4_7SwizzleILi1ELi4ELi3EEENS4_18smem_ptr_flag_bitsILi16EEENSV_INS5_IJNSA_ILi8EEESI_EEENS5_IJSI_SC_EEEEEEEvNS4_8identityENS4_23SM90_TMA_LOAD_MULTICASTES1C_vS1D_EENS_8epilogue10collective6detail29Sm90TmaWarpSpecializedAdapterINS1H_15DefaultEpilogueISK_SL_SL_NS1G_6thread17LinearCombinationISK_Li1EffLNS1L_9ScaleType4KindE0ELNS_15FloatRoundStyleE2ESK_EENS1_15EpilogueDefaultEEEEEvvEEEEvNT_6ParamsE:
	.zero		1664


//--------------------- SYMBOLS --------------------------

	.type		.nv.reservedSmem.offset0,@object
	.size		.nv.reservedSmem.offset0,0x4
	.type		__assertfail,@function
